//
// Generated by NVIDIA NVVM Compiler
//
// Compiler Build ID: CL-36424714
// Cuda compilation tools, release 13.0, V13.0.88
// Based on NVVM 20.0.0
//

.version 9.0
.target sm_100
.address_size 64

	// .globl	_Z20reduce_rms_32_atomicPfS_i
// _ZZ20reduce_rms_64_atomicPfS_iE10shared_sum has been demoted
// _ZZ22reduce_rms_64_separatePfS_iE9warp_sums has been demoted
// _ZZ21reduce_rms_128_atomicPfS_iE10shared_sum has been demoted
// _ZZ23reduce_rms_128_separatePfS_iE9warp_sums has been demoted
// _ZZ21reduce_rms_256_atomicPfS_iE10shared_sum has been demoted
// _ZZ23reduce_rms_256_separatePfS_iE9warp_sums has been demoted
// _ZZ21reduce_rms_512_atomicPfS_iE10shared_sum has been demoted
// _ZZ23reduce_rms_512_separatePfS_iE9warp_sums has been demoted
// _ZZ22reduce_rms_1024_atomicPfS_iE10shared_sum has been demoted
// _ZZ24reduce_rms_1024_separatePfS_iE9warp_sums has been demoted

.visible .entry _Z20reduce_rms_32_atomicPfS_i(
	.param .u64 .ptr .align 1 _Z20reduce_rms_32_atomicPfS_i_param_0,
	.param .u64 .ptr .align 1 _Z20reduce_rms_32_atomicPfS_i_param_1,
	.param .u32 _Z20reduce_rms_32_atomicPfS_i_param_2
)
{
	.reg .pred 	%p<25>;
	.reg .b32 	%r<59>;
	.reg .b32 	%f<83>;
	.reg .b64 	%rd<39>;

	ld.param.u64 	%rd3, [_Z20reduce_rms_32_atomicPfS_i_param_0];
	ld.param.u64 	%rd2, [_Z20reduce_rms_32_atomicPfS_i_param_1];
	ld.param.u32 	%r12, [_Z20reduce_rms_32_atomicPfS_i_param_2];
	cvta.to.global.u64 	%rd1, %rd3;
	mov.u32 	%r1, %ctaid.x;
	mov.u32 	%r2, %tid.x;
	add.s32 	%r57, %r2, 256;
	mad.lo.s32 	%r56, %r12, %r1, %r2;
	mov.f32 	%f67, 0f00000000;
	mov.b32 	%r58, 256;
$L__BB0_1:
	add.s32 	%r14, %r57, -256;
	setp.ge.s32 	%p1, %r14, %r12;
	@%p1 bra 	$L__BB0_3;
	mul.wide.u32 	%rd4, %r56, 4;
	add.s64 	%rd5, %rd1, %rd4;
	ld.global.f32 	%f35, [%rd5];
	fma.rn.f32 	%f67, %f35, %f35, %f67;
$L__BB0_3:
	add.s32 	%r15, %r57, -224;
	setp.ge.s32 	%p2, %r15, %r12;
	@%p2 bra 	$L__BB0_5;
	add.s32 	%r16, %r56, 32;
	mul.wide.u32 	%rd6, %r16, 4;
	add.s64 	%rd7, %rd1, %rd6;
	ld.global.f32 	%f36, [%rd7];
	fma.rn.f32 	%f67, %f36, %f36, %f67;
$L__BB0_5:
	add.s32 	%r17, %r57, -192;
	setp.ge.s32 	%p3, %r17, %r12;
	@%p3 bra 	$L__BB0_7;
	add.s32 	%r18, %r56, 64;
	mul.wide.u32 	%rd8, %r18, 4;
	add.s64 	%rd9, %rd1, %rd8;
	ld.global.f32 	%f37, [%rd9];
	fma.rn.f32 	%f67, %f37, %f37, %f67;
$L__BB0_7:
	add.s32 	%r19, %r57, -160;
	setp.ge.s32 	%p4, %r19, %r12;
	@%p4 bra 	$L__BB0_9;
	add.s32 	%r20, %r56, 96;
	mul.wide.u32 	%rd10, %r20, 4;
	add.s64 	%rd11, %rd1, %rd10;
	ld.global.f32 	%f38, [%rd11];
	fma.rn.f32 	%f67, %f38, %f38, %f67;
$L__BB0_9:
	add.s32 	%r21, %r57, -128;
	setp.ge.s32 	%p5, %r21, %r12;
	@%p5 bra 	$L__BB0_11;
	add.s32 	%r22, %r56, 128;
	mul.wide.u32 	%rd12, %r22, 4;
	add.s64 	%rd13, %rd1, %rd12;
	ld.global.f32 	%f39, [%rd13];
	fma.rn.f32 	%f67, %f39, %f39, %f67;
$L__BB0_11:
	add.s32 	%r23, %r57, -96;
	setp.ge.s32 	%p6, %r23, %r12;
	@%p6 bra 	$L__BB0_13;
	add.s32 	%r24, %r56, 160;
	mul.wide.u32 	%rd14, %r24, 4;
	add.s64 	%rd15, %rd1, %rd14;
	ld.global.f32 	%f40, [%rd15];
	fma.rn.f32 	%f67, %f40, %f40, %f67;
$L__BB0_13:
	add.s32 	%r25, %r57, -64;
	setp.ge.s32 	%p7, %r25, %r12;
	@%p7 bra 	$L__BB0_15;
	add.s32 	%r26, %r56, 192;
	mul.wide.u32 	%rd16, %r26, 4;
	add.s64 	%rd17, %rd1, %rd16;
	ld.global.f32 	%f41, [%rd17];
	fma.rn.f32 	%f67, %f41, %f41, %f67;
$L__BB0_15:
	add.s32 	%r27, %r57, -32;
	setp.ge.s32 	%p8, %r27, %r12;
	@%p8 bra 	$L__BB0_17;
	add.s32 	%r28, %r56, 224;
	mul.wide.u32 	%rd18, %r28, 4;
	add.s64 	%rd19, %rd1, %rd18;
	ld.global.f32 	%f42, [%rd19];
	fma.rn.f32 	%f67, %f42, %f42, %f67;
$L__BB0_17:
	setp.ge.s32 	%p9, %r57, %r12;
	@%p9 bra 	$L__BB0_19;
	add.s32 	%r29, %r56, 256;
	mul.wide.u32 	%rd20, %r29, 4;
	add.s64 	%rd21, %rd1, %rd20;
	ld.global.f32 	%f43, [%rd21];
	fma.rn.f32 	%f67, %f43, %f43, %f67;
$L__BB0_19:
	add.s32 	%r30, %r57, 32;
	setp.ge.s32 	%p10, %r30, %r12;
	@%p10 bra 	$L__BB0_21;
	add.s32 	%r31, %r56, 288;
	mul.wide.u32 	%rd22, %r31, 4;
	add.s64 	%rd23, %rd1, %rd22;
	ld.global.f32 	%f44, [%rd23];
	fma.rn.f32 	%f67, %f44, %f44, %f67;
$L__BB0_21:
	add.s32 	%r32, %r57, 64;
	setp.ge.s32 	%p11, %r32, %r12;
	@%p11 bra 	$L__BB0_23;
	add.s32 	%r33, %r56, 320;
	mul.wide.u32 	%rd24, %r33, 4;
	add.s64 	%rd25, %rd1, %rd24;
	ld.global.f32 	%f45, [%rd25];
	fma.rn.f32 	%f67, %f45, %f45, %f67;
$L__BB0_23:
	add.s32 	%r34, %r57, 96;
	setp.ge.s32 	%p12, %r34, %r12;
	@%p12 bra 	$L__BB0_25;
	add.s32 	%r35, %r56, 352;
	mul.wide.u32 	%rd26, %r35, 4;
	add.s64 	%rd27, %rd1, %rd26;
	ld.global.f32 	%f46, [%rd27];
	fma.rn.f32 	%f67, %f46, %f46, %f67;
$L__BB0_25:
	add.s32 	%r36, %r57, 128;
	setp.ge.s32 	%p13, %r36, %r12;
	@%p13 bra 	$L__BB0_27;
	add.s32 	%r37, %r56, 384;
	mul.wide.u32 	%rd28, %r37, 4;
	add.s64 	%rd29, %rd1, %rd28;
	ld.global.f32 	%f47, [%rd29];
	fma.rn.f32 	%f67, %f47, %f47, %f67;
$L__BB0_27:
	add.s32 	%r38, %r57, 160;
	setp.ge.s32 	%p14, %r38, %r12;
	@%p14 bra 	$L__BB0_29;
	add.s32 	%r39, %r56, 416;
	mul.wide.u32 	%rd30, %r39, 4;
	add.s64 	%rd31, %rd1, %rd30;
	ld.global.f32 	%f48, [%rd31];
	fma.rn.f32 	%f67, %f48, %f48, %f67;
$L__BB0_29:
	add.s32 	%r40, %r57, 192;
	setp.ge.s32 	%p15, %r40, %r12;
	@%p15 bra 	$L__BB0_31;
	add.s32 	%r41, %r56, 448;
	mul.wide.u32 	%rd32, %r41, 4;
	add.s64 	%rd33, %rd1, %rd32;
	ld.global.f32 	%f49, [%rd33];
	fma.rn.f32 	%f67, %f49, %f49, %f67;
$L__BB0_31:
	add.s32 	%r42, %r57, 224;
	setp.ge.s32 	%p16, %r42, %r12;
	@%p16 bra 	$L__BB0_33;
	add.s32 	%r43, %r56, 480;
	mul.wide.u32 	%rd34, %r43, 4;
	add.s64 	%rd35, %rd1, %rd34;
	ld.global.f32 	%f50, [%rd35];
	fma.rn.f32 	%f67, %f50, %f50, %f67;
$L__BB0_33:
	add.s32 	%r58, %r58, 512;
	add.s32 	%r57, %r57, 512;
	add.s32 	%r56, %r56, 512;
	setp.ne.s32 	%p17, %r58, 2304;
	@%p17 bra 	$L__BB0_1;
	// begin inline asm
	activemask.b32 %r44;
	// end inline asm
	mov.b32 	%r45, %f67;
	shfl.sync.down.b32	%r46|%p18, %r45, 16, 31, %r44;
	mov.b32 	%f51, %r46;
	add.f32 	%f52, %f67, %f51;
	mov.b32 	%r47, %f52;
	shfl.sync.down.b32	%r48|%p19, %r47, 8, 31, %r44;
	mov.b32 	%f53, %r48;
	add.f32 	%f54, %f52, %f53;
	mov.b32 	%r49, %f54;
	shfl.sync.down.b32	%r50|%p20, %r49, 4, 31, %r44;
	mov.b32 	%f55, %r50;
	add.f32 	%f56, %f54, %f55;
	mov.b32 	%r51, %f56;
	shfl.sync.down.b32	%r52|%p21, %r51, 2, 31, %r44;
	mov.b32 	%f57, %r52;
	add.f32 	%f58, %f56, %f57;
	mov.b32 	%r53, %f58;
	shfl.sync.down.b32	%r54|%p22, %r53, 1, 31, %r44;
	mov.b32 	%f59, %r54;
	add.f32 	%f60, %f58, %f59;
	mov.b32 	%r55, %f60;
	shfl.sync.idx.b32	%r11|%p23, %r55, 0, 31, %r44;
	setp.ne.s32 	%p24, %r2, 0;
	@%p24 bra 	$L__BB0_36;
	mov.b32 	%f61, %r11;
	cvt.rn.f32.s32 	%f62, %r12;
	div.rn.f32 	%f63, %f61, %f62;
	add.f32 	%f64, %f63, 0f358637BD;
	sqrt.rn.f32 	%f65, %f64;
	cvta.to.global.u64 	%rd36, %rd2;
	mul.wide.u32 	%rd37, %r1, 4;
	add.s64 	%rd38, %rd36, %rd37;
	st.global.f32 	[%rd38], %f65;
$L__BB0_36:
	ret;

}
	// .globl	_Z22reduce_rms_32_separatePfS_i
.visible .entry _Z22reduce_rms_32_separatePfS_i(
	.param .u64 .ptr .align 1 _Z22reduce_rms_32_separatePfS_i_param_0,
	.param .u64 .ptr .align 1 _Z22reduce_rms_32_separatePfS_i_param_1,
	.param .u32 _Z22reduce_rms_32_separatePfS_i_param_2
)
{
	.reg .pred 	%p<25>;
	.reg .b32 	%r<59>;
	.reg .b32 	%f<83>;
	.reg .b64 	%rd<39>;

	ld.param.u64 	%rd3, [_Z22reduce_rms_32_separatePfS_i_param_0];
	ld.param.u64 	%rd2, [_Z22reduce_rms_32_separatePfS_i_param_1];
	ld.param.u32 	%r12, [_Z22reduce_rms_32_separatePfS_i_param_2];
	cvta.to.global.u64 	%rd1, %rd3;
	mov.u32 	%r1, %ctaid.x;
	mov.u32 	%r2, %tid.x;
	add.s32 	%r57, %r2, 256;
	mad.lo.s32 	%r56, %r12, %r1, %r2;
	mov.f32 	%f67, 0f00000000;
	mov.b32 	%r58, 256;
$L__BB1_1:
	add.s32 	%r14, %r57, -256;
	setp.ge.s32 	%p1, %r14, %r12;
	@%p1 bra 	$L__BB1_3;
	mul.wide.u32 	%rd4, %r56, 4;
	add.s64 	%rd5, %rd1, %rd4;
	ld.global.f32 	%f35, [%rd5];
	fma.rn.f32 	%f67, %f35, %f35, %f67;
$L__BB1_3:
	add.s32 	%r15, %r57, -224;
	setp.ge.s32 	%p2, %r15, %r12;
	@%p2 bra 	$L__BB1_5;
	add.s32 	%r16, %r56, 32;
	mul.wide.u32 	%rd6, %r16, 4;
	add.s64 	%rd7, %rd1, %rd6;
	ld.global.f32 	%f36, [%rd7];
	fma.rn.f32 	%f67, %f36, %f36, %f67;
$L__BB1_5:
	add.s32 	%r17, %r57, -192;
	setp.ge.s32 	%p3, %r17, %r12;
	@%p3 bra 	$L__BB1_7;
	add.s32 	%r18, %r56, 64;
	mul.wide.u32 	%rd8, %r18, 4;
	add.s64 	%rd9, %rd1, %rd8;
	ld.global.f32 	%f37, [%rd9];
	fma.rn.f32 	%f67, %f37, %f37, %f67;
$L__BB1_7:
	add.s32 	%r19, %r57, -160;
	setp.ge.s32 	%p4, %r19, %r12;
	@%p4 bra 	$L__BB1_9;
	add.s32 	%r20, %r56, 96;
	mul.wide.u32 	%rd10, %r20, 4;
	add.s64 	%rd11, %rd1, %rd10;
	ld.global.f32 	%f38, [%rd11];
	fma.rn.f32 	%f67, %f38, %f38, %f67;
$L__BB1_9:
	add.s32 	%r21, %r57, -128;
	setp.ge.s32 	%p5, %r21, %r12;
	@%p5 bra 	$L__BB1_11;
	add.s32 	%r22, %r56, 128;
	mul.wide.u32 	%rd12, %r22, 4;
	add.s64 	%rd13, %rd1, %rd12;
	ld.global.f32 	%f39, [%rd13];
	fma.rn.f32 	%f67, %f39, %f39, %f67;
$L__BB1_11:
	add.s32 	%r23, %r57, -96;
	setp.ge.s32 	%p6, %r23, %r12;
	@%p6 bra 	$L__BB1_13;
	add.s32 	%r24, %r56, 160;
	mul.wide.u32 	%rd14, %r24, 4;
	add.s64 	%rd15, %rd1, %rd14;
	ld.global.f32 	%f40, [%rd15];
	fma.rn.f32 	%f67, %f40, %f40, %f67;
$L__BB1_13:
	add.s32 	%r25, %r57, -64;
	setp.ge.s32 	%p7, %r25, %r12;
	@%p7 bra 	$L__BB1_15;
	add.s32 	%r26, %r56, 192;
	mul.wide.u32 	%rd16, %r26, 4;
	add.s64 	%rd17, %rd1, %rd16;
	ld.global.f32 	%f41, [%rd17];
	fma.rn.f32 	%f67, %f41, %f41, %f67;
$L__BB1_15:
	add.s32 	%r27, %r57, -32;
	setp.ge.s32 	%p8, %r27, %r12;
	@%p8 bra 	$L__BB1_17;
	add.s32 	%r28, %r56, 224;
	mul.wide.u32 	%rd18, %r28, 4;
	add.s64 	%rd19, %rd1, %rd18;
	ld.global.f32 	%f42, [%rd19];
	fma.rn.f32 	%f67, %f42, %f42, %f67;
$L__BB1_17:
	setp.ge.s32 	%p9, %r57, %r12;
	@%p9 bra 	$L__BB1_19;
	add.s32 	%r29, %r56, 256;
	mul.wide.u32 	%rd20, %r29, 4;
	add.s64 	%rd21, %rd1, %rd20;
	ld.global.f32 	%f43, [%rd21];
	fma.rn.f32 	%f67, %f43, %f43, %f67;
$L__BB1_19:
	add.s32 	%r30, %r57, 32;
	setp.ge.s32 	%p10, %r30, %r12;
	@%p10 bra 	$L__BB1_21;
	add.s32 	%r31, %r56, 288;
	mul.wide.u32 	%rd22, %r31, 4;
	add.s64 	%rd23, %rd1, %rd22;
	ld.global.f32 	%f44, [%rd23];
	fma.rn.f32 	%f67, %f44, %f44, %f67;
$L__BB1_21:
	add.s32 	%r32, %r57, 64;
	setp.ge.s32 	%p11, %r32, %r12;
	@%p11 bra 	$L__BB1_23;
	add.s32 	%r33, %r56, 320;
	mul.wide.u32 	%rd24, %r33, 4;
	add.s64 	%rd25, %rd1, %rd24;
	ld.global.f32 	%f45, [%rd25];
	fma.rn.f32 	%f67, %f45, %f45, %f67;
$L__BB1_23:
	add.s32 	%r34, %r57, 96;
	setp.ge.s32 	%p12, %r34, %r12;
	@%p12 bra 	$L__BB1_25;
	add.s32 	%r35, %r56, 352;
	mul.wide.u32 	%rd26, %r35, 4;
	add.s64 	%rd27, %rd1, %rd26;
	ld.global.f32 	%f46, [%rd27];
	fma.rn.f32 	%f67, %f46, %f46, %f67;
$L__BB1_25:
	add.s32 	%r36, %r57, 128;
	setp.ge.s32 	%p13, %r36, %r12;
	@%p13 bra 	$L__BB1_27;
	add.s32 	%r37, %r56, 384;
	mul.wide.u32 	%rd28, %r37, 4;
	add.s64 	%rd29, %rd1, %rd28;
	ld.global.f32 	%f47, [%rd29];
	fma.rn.f32 	%f67, %f47, %f47, %f67;
$L__BB1_27:
	add.s32 	%r38, %r57, 160;
	setp.ge.s32 	%p14, %r38, %r12;
	@%p14 bra 	$L__BB1_29;
	add.s32 	%r39, %r56, 416;
	mul.wide.u32 	%rd30, %r39, 4;
	add.s64 	%rd31, %rd1, %rd30;
	ld.global.f32 	%f48, [%rd31];
	fma.rn.f32 	%f67, %f48, %f48, %f67;
$L__BB1_29:
	add.s32 	%r40, %r57, 192;
	setp.ge.s32 	%p15, %r40, %r12;
	@%p15 bra 	$L__BB1_31;
	add.s32 	%r41, %r56, 448;
	mul.wide.u32 	%rd32, %r41, 4;
	add.s64 	%rd33, %rd1, %rd32;
	ld.global.f32 	%f49, [%rd33];
	fma.rn.f32 	%f67, %f49, %f49, %f67;
$L__BB1_31:
	add.s32 	%r42, %r57, 224;
	setp.ge.s32 	%p16, %r42, %r12;
	@%p16 bra 	$L__BB1_33;
	add.s32 	%r43, %r56, 480;
	mul.wide.u32 	%rd34, %r43, 4;
	add.s64 	%rd35, %rd1, %rd34;
	ld.global.f32 	%f50, [%rd35];
	fma.rn.f32 	%f67, %f50, %f50, %f67;
$L__BB1_33:
	add.s32 	%r58, %r58, 512;
	add.s32 	%r57, %r57, 512;
	add.s32 	%r56, %r56, 512;
	setp.ne.s32 	%p17, %r58, 2304;
	@%p17 bra 	$L__BB1_1;
	// begin inline asm
	activemask.b32 %r44;
	// end inline asm
	mov.b32 	%r45, %f67;
	shfl.sync.down.b32	%r46|%p18, %r45, 16, 31, %r44;
	mov.b32 	%f51, %r46;
	add.f32 	%f52, %f67, %f51;
	mov.b32 	%r47, %f52;
	shfl.sync.down.b32	%r48|%p19, %r47, 8, 31, %r44;
	mov.b32 	%f53, %r48;
	add.f32 	%f54, %f52, %f53;
	mov.b32 	%r49, %f54;
	shfl.sync.down.b32	%r50|%p20, %r49, 4, 31, %r44;
	mov.b32 	%f55, %r50;
	add.f32 	%f56, %f54, %f55;
	mov.b32 	%r51, %f56;
	shfl.sync.down.b32	%r52|%p21, %r51, 2, 31, %r44;
	mov.b32 	%f57, %r52;
	add.f32 	%f58, %f56, %f57;
	mov.b32 	%r53, %f58;
	shfl.sync.down.b32	%r54|%p22, %r53, 1, 31, %r44;
	mov.b32 	%f59, %r54;
	add.f32 	%f60, %f58, %f59;
	mov.b32 	%r55, %f60;
	shfl.sync.idx.b32	%r11|%p23, %r55, 0, 31, %r44;
	setp.ne.s32 	%p24, %r2, 0;
	@%p24 bra 	$L__BB1_36;
	mov.b32 	%f61, %r11;
	cvt.rn.f32.s32 	%f62, %r12;
	div.rn.f32 	%f63, %f61, %f62;
	add.f32 	%f64, %f63, 0f358637BD;
	sqrt.rn.f32 	%f65, %f64;
	cvta.to.global.u64 	%rd36, %rd2;
	mul.wide.u32 	%rd37, %r1, 4;
	add.s64 	%rd38, %rd36, %rd37;
	st.global.f32 	[%rd38], %f65;
$L__BB1_36:
	ret;

}
	// .globl	_Z20reduce_rms_64_atomicPfS_i
.visible .entry _Z20reduce_rms_64_atomicPfS_i(
	.param .u64 .ptr .align 1 _Z20reduce_rms_64_atomicPfS_i_param_0,
	.param .u64 .ptr .align 1 _Z20reduce_rms_64_atomicPfS_i_param_1,
	.param .u32 _Z20reduce_rms_64_atomicPfS_i_param_2
)
{
	.reg .pred 	%p<42>;
	.reg .b32 	%r<52>;
	.reg .b32 	%f<147>;
	.reg .b64 	%rd<14>;
	// demoted variable
	.shared .align 4 .f32 _ZZ20reduce_rms_64_atomicPfS_iE10shared_sum;
	ld.param.u64 	%rd4, [_Z20reduce_rms_64_atomicPfS_i_param_0];
	ld.param.u64 	%rd3, [_Z20reduce_rms_64_atomicPfS_i_param_1];
	ld.param.u32 	%r5, [_Z20reduce_rms_64_atomicPfS_i_param_2];
	cvta.to.global.u64 	%rd1, %rd4;
	mov.u32 	%r1, %ctaid.x;
	mov.u32 	%r2, %tid.x;
	setp.ne.s32 	%p1, %r2, 0;
	@%p1 bra 	$L__BB2_2;
	mov.b32 	%r6, 0;
	st.shared.u32 	[_ZZ20reduce_rms_64_atomicPfS_iE10shared_sum], %r6;
$L__BB2_2:
	bar.sync 	0;
	mul.lo.s32 	%r3, %r5, %r1;
	setp.ge.s32 	%p2, %r2, %r5;
	mov.f32 	%f116, 0f00000000;
	@%p2 bra 	$L__BB2_4;
	add.s32 	%r7, %r2, %r3;
	mul.wide.u32 	%rd5, %r7, 4;
	add.s64 	%rd6, %rd1, %rd5;
	ld.global.f32 	%f66, [%rd6];
	fma.rn.f32 	%f116, %f66, %f66, 0f00000000;
$L__BB2_4:
	add.s32 	%r8, %r2, 64;
	setp.ge.s32 	%p3, %r8, %r5;
	cvt.u64.u32 	%rd7, %r3;
	cvt.u64.u32 	%rd8, %r2;
	add.s64 	%rd9, %rd8, %rd7;
	shl.b64 	%rd10, %rd9, 2;
	add.s64 	%rd2, %rd1, %rd10;
	@%p3 bra 	$L__BB2_6;
	ld.global.f32 	%f67, [%rd2+256];
	fma.rn.f32 	%f116, %f67, %f67, %f116;
$L__BB2_6:
	add.s32 	%r9, %r2, 128;
	setp.ge.s32 	%p4, %r9, %r5;
	@%p4 bra 	$L__BB2_8;
	ld.global.f32 	%f68, [%rd2+512];
	fma.rn.f32 	%f116, %f68, %f68, %f116;
$L__BB2_8:
	add.s32 	%r10, %r2, 192;
	setp.ge.s32 	%p5, %r10, %r5;
	@%p5 bra 	$L__BB2_10;
	ld.global.f32 	%f69, [%rd2+768];
	fma.rn.f32 	%f116, %f69, %f69, %f116;
$L__BB2_10:
	add.s32 	%r11, %r2, 256;
	setp.ge.s32 	%p6, %r11, %r5;
	@%p6 bra 	$L__BB2_12;
	ld.global.f32 	%f70, [%rd2+1024];
	fma.rn.f32 	%f116, %f70, %f70, %f116;
$L__BB2_12:
	add.s32 	%r12, %r2, 320;
	setp.ge.s32 	%p7, %r12, %r5;
	@%p7 bra 	$L__BB2_14;
	ld.global.f32 	%f71, [%rd2+1280];
	fma.rn.f32 	%f116, %f71, %f71, %f116;
$L__BB2_14:
	add.s32 	%r13, %r2, 384;
	setp.ge.s32 	%p8, %r13, %r5;
	@%p8 bra 	$L__BB2_16;
	ld.global.f32 	%f72, [%rd2+1536];
	fma.rn.f32 	%f116, %f72, %f72, %f116;
$L__BB2_16:
	add.s32 	%r14, %r2, 448;
	setp.ge.s32 	%p9, %r14, %r5;
	@%p9 bra 	$L__BB2_18;
	ld.global.f32 	%f73, [%rd2+1792];
	fma.rn.f32 	%f116, %f73, %f73, %f116;
$L__BB2_18:
	add.s32 	%r15, %r2, 512;
	setp.ge.s32 	%p10, %r15, %r5;
	@%p10 bra 	$L__BB2_20;
	ld.global.f32 	%f74, [%rd2+2048];
	fma.rn.f32 	%f116, %f74, %f74, %f116;
$L__BB2_20:
	add.s32 	%r16, %r2, 576;
	setp.ge.s32 	%p11, %r16, %r5;
	@%p11 bra 	$L__BB2_22;
	ld.global.f32 	%f75, [%rd2+2304];
	fma.rn.f32 	%f116, %f75, %f75, %f116;
$L__BB2_22:
	add.s32 	%r17, %r2, 640;
	setp.ge.s32 	%p12, %r17, %r5;
	@%p12 bra 	$L__BB2_24;
	ld.global.f32 	%f76, [%rd2+2560];
	fma.rn.f32 	%f116, %f76, %f76, %f116;
$L__BB2_24:
	add.s32 	%r18, %r2, 704;
	setp.ge.s32 	%p13, %r18, %r5;
	@%p13 bra 	$L__BB2_26;
	ld.global.f32 	%f77, [%rd2+2816];
	fma.rn.f32 	%f116, %f77, %f77, %f116;
$L__BB2_26:
	add.s32 	%r19, %r2, 768;
	setp.ge.s32 	%p14, %r19, %r5;
	@%p14 bra 	$L__BB2_28;
	ld.global.f32 	%f78, [%rd2+3072];
	fma.rn.f32 	%f116, %f78, %f78, %f116;
$L__BB2_28:
	add.s32 	%r20, %r2, 832;
	setp.ge.s32 	%p15, %r20, %r5;
	@%p15 bra 	$L__BB2_30;
	ld.global.f32 	%f79, [%rd2+3328];
	fma.rn.f32 	%f116, %f79, %f79, %f116;
$L__BB2_30:
	add.s32 	%r21, %r2, 896;
	setp.ge.s32 	%p16, %r21, %r5;
	@%p16 bra 	$L__BB2_32;
	ld.global.f32 	%f80, [%rd2+3584];
	fma.rn.f32 	%f116, %f80, %f80, %f116;
$L__BB2_32:
	add.s32 	%r22, %r2, 960;
	setp.ge.s32 	%p17, %r22, %r5;
	@%p17 bra 	$L__BB2_34;
	ld.global.f32 	%f81, [%rd2+3840];
	fma.rn.f32 	%f116, %f81, %f81, %f116;
$L__BB2_34:
	or.b32  	%r23, %r2, 1024;
	setp.ge.s32 	%p18, %r23, %r5;
	@%p18 bra 	$L__BB2_36;
	ld.global.f32 	%f82, [%rd2+4096];
	fma.rn.f32 	%f116, %f82, %f82, %f116;
$L__BB2_36:
	add.s32 	%r24, %r2, 1088;
	setp.ge.s32 	%p19, %r24, %r5;
	@%p19 bra 	$L__BB2_38;
	ld.global.f32 	%f83, [%rd2+4352];
	fma.rn.f32 	%f116, %f83, %f83, %f116;
$L__BB2_38:
	add.s32 	%r25, %r2, 1152;
	setp.ge.s32 	%p20, %r25, %r5;
	@%p20 bra 	$L__BB2_40;
	ld.global.f32 	%f84, [%rd2+4608];
	fma.rn.f32 	%f116, %f84, %f84, %f116;
$L__BB2_40:
	add.s32 	%r26, %r2, 1216;
	setp.ge.s32 	%p21, %r26, %r5;
	@%p21 bra 	$L__BB2_42;
	ld.global.f32 	%f85, [%rd2+4864];
	fma.rn.f32 	%f116, %f85, %f85, %f116;
$L__BB2_42:
	add.s32 	%r27, %r2, 1280;
	setp.ge.s32 	%p22, %r27, %r5;
	@%p22 bra 	$L__BB2_44;
	ld.global.f32 	%f86, [%rd2+5120];
	fma.rn.f32 	%f116, %f86, %f86, %f116;
$L__BB2_44:
	add.s32 	%r28, %r2, 1344;
	setp.ge.s32 	%p23, %r28, %r5;
	@%p23 bra 	$L__BB2_46;
	ld.global.f32 	%f87, [%rd2+5376];
	fma.rn.f32 	%f116, %f87, %f87, %f116;
$L__BB2_46:
	add.s32 	%r29, %r2, 1408;
	setp.ge.s32 	%p24, %r29, %r5;
	@%p24 bra 	$L__BB2_48;
	ld.global.f32 	%f88, [%rd2+5632];
	fma.rn.f32 	%f116, %f88, %f88, %f116;
$L__BB2_48:
	add.s32 	%r30, %r2, 1472;
	setp.ge.s32 	%p25, %r30, %r5;
	@%p25 bra 	$L__BB2_50;
	ld.global.f32 	%f89, [%rd2+5888];
	fma.rn.f32 	%f116, %f89, %f89, %f116;
$L__BB2_50:
	add.s32 	%r31, %r2, 1536;
	setp.ge.s32 	%p26, %r31, %r5;
	@%p26 bra 	$L__BB2_52;
	ld.global.f32 	%f90, [%rd2+6144];
	fma.rn.f32 	%f116, %f90, %f90, %f116;
$L__BB2_52:
	add.s32 	%r32, %r2, 1600;
	setp.ge.s32 	%p27, %r32, %r5;
	@%p27 bra 	$L__BB2_54;
	ld.global.f32 	%f91, [%rd2+6400];
	fma.rn.f32 	%f116, %f91, %f91, %f116;
$L__BB2_54:
	add.s32 	%r33, %r2, 1664;
	setp.ge.s32 	%p28, %r33, %r5;
	@%p28 bra 	$L__BB2_56;
	ld.global.f32 	%f92, [%rd2+6656];
	fma.rn.f32 	%f116, %f92, %f92, %f116;
$L__BB2_56:
	add.s32 	%r34, %r2, 1728;
	setp.ge.s32 	%p29, %r34, %r5;
	@%p29 bra 	$L__BB2_58;
	ld.global.f32 	%f93, [%rd2+6912];
	fma.rn.f32 	%f116, %f93, %f93, %f116;
$L__BB2_58:
	add.s32 	%r35, %r2, 1792;
	setp.ge.s32 	%p30, %r35, %r5;
	@%p30 bra 	$L__BB2_60;
	ld.global.f32 	%f94, [%rd2+7168];
	fma.rn.f32 	%f116, %f94, %f94, %f116;
$L__BB2_60:
	add.s32 	%r36, %r2, 1856;
	setp.ge.s32 	%p31, %r36, %r5;
	@%p31 bra 	$L__BB2_62;
	ld.global.f32 	%f95, [%rd2+7424];
	fma.rn.f32 	%f116, %f95, %f95, %f116;
$L__BB2_62:
	add.s32 	%r37, %r2, 1920;
	setp.ge.s32 	%p32, %r37, %r5;
	@%p32 bra 	$L__BB2_64;
	ld.global.f32 	%f96, [%rd2+7680];
	fma.rn.f32 	%f116, %f96, %f96, %f116;
$L__BB2_64:
	add.s32 	%r38, %r2, 1984;
	setp.ge.s32 	%p33, %r38, %r5;
	@%p33 bra 	$L__BB2_66;
	ld.global.f32 	%f97, [%rd2+7936];
	fma.rn.f32 	%f116, %f97, %f97, %f116;
$L__BB2_66:
	// begin inline asm
	activemask.b32 %r39;
	// end inline asm
	mov.b32 	%r40, %f116;
	shfl.sync.down.b32	%r41|%p34, %r40, 16, 31, %r39;
	mov.b32 	%f98, %r41;
	add.f32 	%f99, %f116, %f98;
	mov.b32 	%r42, %f99;
	shfl.sync.down.b32	%r43|%p35, %r42, 8, 31, %r39;
	mov.b32 	%f100, %r43;
	add.f32 	%f101, %f99, %f100;
	mov.b32 	%r44, %f101;
	shfl.sync.down.b32	%r45|%p36, %r44, 4, 31, %r39;
	mov.b32 	%f102, %r45;
	add.f32 	%f103, %f101, %f102;
	mov.b32 	%r46, %f103;
	shfl.sync.down.b32	%r47|%p37, %r46, 2, 31, %r39;
	mov.b32 	%f104, %r47;
	add.f32 	%f105, %f103, %f104;
	mov.b32 	%r48, %f105;
	shfl.sync.down.b32	%r49|%p38, %r48, 1, 31, %r39;
	mov.b32 	%f106, %r49;
	add.f32 	%f107, %f105, %f106;
	mov.b32 	%r50, %f107;
	shfl.sync.idx.b32	%r4|%p39, %r50, 0, 31, %r39;
	and.b32  	%r51, %r2, 31;
	setp.ne.s32 	%p40, %r51, 0;
	@%p40 bra 	$L__BB2_68;
	mov.b32 	%f108, %r4;
	atom.shared.add.f32 	%f109, [_ZZ20reduce_rms_64_atomicPfS_iE10shared_sum], %f108;
$L__BB2_68:
	setp.ne.s32 	%p41, %r2, 0;
	bar.sync 	0;
	@%p41 bra 	$L__BB2_70;
	ld.shared.f32 	%f110, [_ZZ20reduce_rms_64_atomicPfS_iE10shared_sum];
	cvt.rn.f32.s32 	%f111, %r5;
	div.rn.f32 	%f112, %f110, %f111;
	add.f32 	%f113, %f112, 0f358637BD;
	sqrt.rn.f32 	%f114, %f113;
	cvta.to.global.u64 	%rd11, %rd3;
	mul.wide.u32 	%rd12, %r1, 4;
	add.s64 	%rd13, %rd11, %rd12;
	st.global.f32 	[%rd13], %f114;
$L__BB2_70:
	ret;

}
	// .globl	_Z22reduce_rms_64_separatePfS_i
.visible .entry _Z22reduce_rms_64_separatePfS_i(
	.param .u64 .ptr .align 1 _Z22reduce_rms_64_separatePfS_i_param_0,
	.param .u64 .ptr .align 1 _Z22reduce_rms_64_separatePfS_i_param_1,
	.param .u32 _Z22reduce_rms_64_separatePfS_i_param_2
)
{
	.reg .pred 	%p<41>;
	.reg .b32 	%r<55>;
	.reg .b32 	%f<148>;
	.reg .b64 	%rd<14>;
	// demoted variable
	.shared .align 4 .b8 _ZZ22reduce_rms_64_separatePfS_iE9warp_sums[8];
	ld.param.u64 	%rd4, [_Z22reduce_rms_64_separatePfS_i_param_0];
	ld.param.u64 	%rd3, [_Z22reduce_rms_64_separatePfS_i_param_1];
	ld.param.u32 	%r5, [_Z22reduce_rms_64_separatePfS_i_param_2];
	cvta.to.global.u64 	%rd1, %rd4;
	mov.u32 	%r1, %ctaid.x;
	mov.u32 	%r2, %tid.x;
	mul.lo.s32 	%r3, %r5, %r1;
	setp.ge.s32 	%p1, %r2, %r5;
	mov.f32 	%f117, 0f00000000;
	@%p1 bra 	$L__BB3_2;
	add.s32 	%r6, %r2, %r3;
	mul.wide.u32 	%rd5, %r6, 4;
	add.s64 	%rd6, %rd1, %rd5;
	ld.global.f32 	%f66, [%rd6];
	fma.rn.f32 	%f117, %f66, %f66, 0f00000000;
$L__BB3_2:
	add.s32 	%r7, %r2, 64;
	setp.ge.s32 	%p2, %r7, %r5;
	cvt.u64.u32 	%rd7, %r3;
	cvt.u64.u32 	%rd8, %r2;
	add.s64 	%rd9, %rd8, %rd7;
	shl.b64 	%rd10, %rd9, 2;
	add.s64 	%rd2, %rd1, %rd10;
	@%p2 bra 	$L__BB3_4;
	ld.global.f32 	%f67, [%rd2+256];
	fma.rn.f32 	%f117, %f67, %f67, %f117;
$L__BB3_4:
	add.s32 	%r8, %r2, 128;
	setp.ge.s32 	%p3, %r8, %r5;
	@%p3 bra 	$L__BB3_6;
	ld.global.f32 	%f68, [%rd2+512];
	fma.rn.f32 	%f117, %f68, %f68, %f117;
$L__BB3_6:
	add.s32 	%r9, %r2, 192;
	setp.ge.s32 	%p4, %r9, %r5;
	@%p4 bra 	$L__BB3_8;
	ld.global.f32 	%f69, [%rd2+768];
	fma.rn.f32 	%f117, %f69, %f69, %f117;
$L__BB3_8:
	add.s32 	%r10, %r2, 256;
	setp.ge.s32 	%p5, %r10, %r5;
	@%p5 bra 	$L__BB3_10;
	ld.global.f32 	%f70, [%rd2+1024];
	fma.rn.f32 	%f117, %f70, %f70, %f117;
$L__BB3_10:
	add.s32 	%r11, %r2, 320;
	setp.ge.s32 	%p6, %r11, %r5;
	@%p6 bra 	$L__BB3_12;
	ld.global.f32 	%f71, [%rd2+1280];
	fma.rn.f32 	%f117, %f71, %f71, %f117;
$L__BB3_12:
	add.s32 	%r12, %r2, 384;
	setp.ge.s32 	%p7, %r12, %r5;
	@%p7 bra 	$L__BB3_14;
	ld.global.f32 	%f72, [%rd2+1536];
	fma.rn.f32 	%f117, %f72, %f72, %f117;
$L__BB3_14:
	add.s32 	%r13, %r2, 448;
	setp.ge.s32 	%p8, %r13, %r5;
	@%p8 bra 	$L__BB3_16;
	ld.global.f32 	%f73, [%rd2+1792];
	fma.rn.f32 	%f117, %f73, %f73, %f117;
$L__BB3_16:
	add.s32 	%r14, %r2, 512;
	setp.ge.s32 	%p9, %r14, %r5;
	@%p9 bra 	$L__BB3_18;
	ld.global.f32 	%f74, [%rd2+2048];
	fma.rn.f32 	%f117, %f74, %f74, %f117;
$L__BB3_18:
	add.s32 	%r15, %r2, 576;
	setp.ge.s32 	%p10, %r15, %r5;
	@%p10 bra 	$L__BB3_20;
	ld.global.f32 	%f75, [%rd2+2304];
	fma.rn.f32 	%f117, %f75, %f75, %f117;
$L__BB3_20:
	add.s32 	%r16, %r2, 640;
	setp.ge.s32 	%p11, %r16, %r5;
	@%p11 bra 	$L__BB3_22;
	ld.global.f32 	%f76, [%rd2+2560];
	fma.rn.f32 	%f117, %f76, %f76, %f117;
$L__BB3_22:
	add.s32 	%r17, %r2, 704;
	setp.ge.s32 	%p12, %r17, %r5;
	@%p12 bra 	$L__BB3_24;
	ld.global.f32 	%f77, [%rd2+2816];
	fma.rn.f32 	%f117, %f77, %f77, %f117;
$L__BB3_24:
	add.s32 	%r18, %r2, 768;
	setp.ge.s32 	%p13, %r18, %r5;
	@%p13 bra 	$L__BB3_26;
	ld.global.f32 	%f78, [%rd2+3072];
	fma.rn.f32 	%f117, %f78, %f78, %f117;
$L__BB3_26:
	add.s32 	%r19, %r2, 832;
	setp.ge.s32 	%p14, %r19, %r5;
	@%p14 bra 	$L__BB3_28;
	ld.global.f32 	%f79, [%rd2+3328];
	fma.rn.f32 	%f117, %f79, %f79, %f117;
$L__BB3_28:
	add.s32 	%r20, %r2, 896;
	setp.ge.s32 	%p15, %r20, %r5;
	@%p15 bra 	$L__BB3_30;
	ld.global.f32 	%f80, [%rd2+3584];
	fma.rn.f32 	%f117, %f80, %f80, %f117;
$L__BB3_30:
	add.s32 	%r21, %r2, 960;
	setp.ge.s32 	%p16, %r21, %r5;
	@%p16 bra 	$L__BB3_32;
	ld.global.f32 	%f81, [%rd2+3840];
	fma.rn.f32 	%f117, %f81, %f81, %f117;
$L__BB3_32:
	or.b32  	%r22, %r2, 1024;
	setp.ge.s32 	%p17, %r22, %r5;
	@%p17 bra 	$L__BB3_34;
	ld.global.f32 	%f82, [%rd2+4096];
	fma.rn.f32 	%f117, %f82, %f82, %f117;
$L__BB3_34:
	add.s32 	%r23, %r2, 1088;
	setp.ge.s32 	%p18, %r23, %r5;
	@%p18 bra 	$L__BB3_36;
	ld.global.f32 	%f83, [%rd2+4352];
	fma.rn.f32 	%f117, %f83, %f83, %f117;
$L__BB3_36:
	add.s32 	%r24, %r2, 1152;
	setp.ge.s32 	%p19, %r24, %r5;
	@%p19 bra 	$L__BB3_38;
	ld.global.f32 	%f84, [%rd2+4608];
	fma.rn.f32 	%f117, %f84, %f84, %f117;
$L__BB3_38:
	add.s32 	%r25, %r2, 1216;
	setp.ge.s32 	%p20, %r25, %r5;
	@%p20 bra 	$L__BB3_40;
	ld.global.f32 	%f85, [%rd2+4864];
	fma.rn.f32 	%f117, %f85, %f85, %f117;
$L__BB3_40:
	add.s32 	%r26, %r2, 1280;
	setp.ge.s32 	%p21, %r26, %r5;
	@%p21 bra 	$L__BB3_42;
	ld.global.f32 	%f86, [%rd2+5120];
	fma.rn.f32 	%f117, %f86, %f86, %f117;
$L__BB3_42:
	add.s32 	%r27, %r2, 1344;
	setp.ge.s32 	%p22, %r27, %r5;
	@%p22 bra 	$L__BB3_44;
	ld.global.f32 	%f87, [%rd2+5376];
	fma.rn.f32 	%f117, %f87, %f87, %f117;
$L__BB3_44:
	add.s32 	%r28, %r2, 1408;
	setp.ge.s32 	%p23, %r28, %r5;
	@%p23 bra 	$L__BB3_46;
	ld.global.f32 	%f88, [%rd2+5632];
	fma.rn.f32 	%f117, %f88, %f88, %f117;
$L__BB3_46:
	add.s32 	%r29, %r2, 1472;
	setp.ge.s32 	%p24, %r29, %r5;
	@%p24 bra 	$L__BB3_48;
	ld.global.f32 	%f89, [%rd2+5888];
	fma.rn.f32 	%f117, %f89, %f89, %f117;
$L__BB3_48:
	add.s32 	%r30, %r2, 1536;
	setp.ge.s32 	%p25, %r30, %r5;
	@%p25 bra 	$L__BB3_50;
	ld.global.f32 	%f90, [%rd2+6144];
	fma.rn.f32 	%f117, %f90, %f90, %f117;
$L__BB3_50:
	add.s32 	%r31, %r2, 1600;
	setp.ge.s32 	%p26, %r31, %r5;
	@%p26 bra 	$L__BB3_52;
	ld.global.f32 	%f91, [%rd2+6400];
	fma.rn.f32 	%f117, %f91, %f91, %f117;
$L__BB3_52:
	add.s32 	%r32, %r2, 1664;
	setp.ge.s32 	%p27, %r32, %r5;
	@%p27 bra 	$L__BB3_54;
	ld.global.f32 	%f92, [%rd2+6656];
	fma.rn.f32 	%f117, %f92, %f92, %f117;
$L__BB3_54:
	add.s32 	%r33, %r2, 1728;
	setp.ge.s32 	%p28, %r33, %r5;
	@%p28 bra 	$L__BB3_56;
	ld.global.f32 	%f93, [%rd2+6912];
	fma.rn.f32 	%f117, %f93, %f93, %f117;
$L__BB3_56:
	add.s32 	%r34, %r2, 1792;
	setp.ge.s32 	%p29, %r34, %r5;
	@%p29 bra 	$L__BB3_58;
	ld.global.f32 	%f94, [%rd2+7168];
	fma.rn.f32 	%f117, %f94, %f94, %f117;
$L__BB3_58:
	add.s32 	%r35, %r2, 1856;
	setp.ge.s32 	%p30, %r35, %r5;
	@%p30 bra 	$L__BB3_60;
	ld.global.f32 	%f95, [%rd2+7424];
	fma.rn.f32 	%f117, %f95, %f95, %f117;
$L__BB3_60:
	add.s32 	%r36, %r2, 1920;
	setp.ge.s32 	%p31, %r36, %r5;
	@%p31 bra 	$L__BB3_62;
	ld.global.f32 	%f96, [%rd2+7680];
	fma.rn.f32 	%f117, %f96, %f96, %f117;
$L__BB3_62:
	add.s32 	%r37, %r2, 1984;
	setp.ge.s32 	%p32, %r37, %r5;
	@%p32 bra 	$L__BB3_64;
	ld.global.f32 	%f97, [%rd2+7936];
	fma.rn.f32 	%f117, %f97, %f97, %f117;
$L__BB3_64:
	// begin inline asm
	activemask.b32 %r38;
	// end inline asm
	mov.b32 	%r39, %f117;
	shfl.sync.down.b32	%r40|%p33, %r39, 16, 31, %r38;
	mov.b32 	%f98, %r40;
	add.f32 	%f99, %f117, %f98;
	mov.b32 	%r41, %f99;
	shfl.sync.down.b32	%r42|%p34, %r41, 8, 31, %r38;
	mov.b32 	%f100, %r42;
	add.f32 	%f101, %f99, %f100;
	mov.b32 	%r43, %f101;
	shfl.sync.down.b32	%r44|%p35, %r43, 4, 31, %r38;
	mov.b32 	%f102, %r44;
	add.f32 	%f103, %f101, %f102;
	mov.b32 	%r45, %f103;
	shfl.sync.down.b32	%r46|%p36, %r45, 2, 31, %r38;
	mov.b32 	%f104, %r46;
	add.f32 	%f105, %f103, %f104;
	mov.b32 	%r47, %f105;
	shfl.sync.down.b32	%r48|%p37, %r47, 1, 31, %r38;
	mov.b32 	%f106, %r48;
	add.f32 	%f107, %f105, %f106;
	mov.b32 	%r49, %f107;
	shfl.sync.idx.b32	%r4|%p38, %r49, 0, 31, %r38;
	and.b32  	%r50, %r2, 31;
	setp.ne.s32 	%p39, %r50, 0;
	@%p39 bra 	$L__BB3_66;
	shr.u32 	%r51, %r2, 3;
	and.b32  	%r52, %r51, 124;
	mov.u32 	%r53, _ZZ22reduce_rms_64_separatePfS_iE9warp_sums;
	add.s32 	%r54, %r53, %r52;
	st.shared.u32 	[%r54], %r4;
$L__BB3_66:
	bar.sync 	0;
	setp.ne.s32 	%p40, %r2, 0;
	@%p40 bra 	$L__BB3_68;
	ld.shared.f32 	%f108, [_ZZ22reduce_rms_64_separatePfS_iE9warp_sums];
	add.f32 	%f109, %f108, 0f00000000;
	ld.shared.f32 	%f110, [_ZZ22reduce_rms_64_separatePfS_iE9warp_sums+4];
	add.f32 	%f111, %f109, %f110;
	cvt.rn.f32.s32 	%f112, %r5;
	div.rn.f32 	%f113, %f111, %f112;
	add.f32 	%f114, %f113, 0f358637BD;
	sqrt.rn.f32 	%f115, %f114;
	cvta.to.global.u64 	%rd11, %rd3;
	mul.wide.u32 	%rd12, %r1, 4;
	add.s64 	%rd13, %rd11, %rd12;
	st.global.f32 	[%rd13], %f115;
$L__BB3_68:
	ret;

}
	// .globl	_Z21reduce_rms_128_atomicPfS_i
.visible .entry _Z21reduce_rms_128_atomicPfS_i(
	.param .u64 .ptr .align 1 _Z21reduce_rms_128_atomicPfS_i_param_0,
	.param .u64 .ptr .align 1 _Z21reduce_rms_128_atomicPfS_i_param_1,
	.param .u32 _Z21reduce_rms_128_atomicPfS_i_param_2
)
{
	.reg .pred 	%p<26>;
	.reg .b32 	%r<36>;
	.reg .b32 	%f<83>;
	.reg .b64 	%rd<14>;
	// demoted variable
	.shared .align 4 .f32 _ZZ21reduce_rms_128_atomicPfS_iE10shared_sum;
	ld.param.u64 	%rd4, [_Z21reduce_rms_128_atomicPfS_i_param_0];
	ld.param.u64 	%rd3, [_Z21reduce_rms_128_atomicPfS_i_param_1];
	ld.param.u32 	%r5, [_Z21reduce_rms_128_atomicPfS_i_param_2];
	cvta.to.global.u64 	%rd1, %rd4;
	mov.u32 	%r1, %ctaid.x;
	mov.u32 	%r2, %tid.x;
	setp.ne.s32 	%p1, %r2, 0;
	@%p1 bra 	$L__BB4_2;
	mov.b32 	%r6, 0;
	st.shared.u32 	[_ZZ21reduce_rms_128_atomicPfS_iE10shared_sum], %r6;
$L__BB4_2:
	bar.sync 	0;
	mul.lo.s32 	%r3, %r5, %r1;
	setp.ge.s32 	%p2, %r2, %r5;
	mov.f32 	%f68, 0f00000000;
	@%p2 bra 	$L__BB4_4;
	add.s32 	%r7, %r2, %r3;
	mul.wide.u32 	%rd5, %r7, 4;
	add.s64 	%rd6, %rd1, %rd5;
	ld.global.f32 	%f34, [%rd6];
	fma.rn.f32 	%f68, %f34, %f34, 0f00000000;
$L__BB4_4:
	add.s32 	%r8, %r2, 128;
	setp.ge.s32 	%p3, %r8, %r5;
	cvt.u64.u32 	%rd7, %r3;
	cvt.u64.u32 	%rd8, %r2;
	add.s64 	%rd9, %rd8, %rd7;
	shl.b64 	%rd10, %rd9, 2;
	add.s64 	%rd2, %rd1, %rd10;
	@%p3 bra 	$L__BB4_6;
	ld.global.f32 	%f35, [%rd2+512];
	fma.rn.f32 	%f68, %f35, %f35, %f68;
$L__BB4_6:
	add.s32 	%r9, %r2, 256;
	setp.ge.s32 	%p4, %r9, %r5;
	@%p4 bra 	$L__BB4_8;
	ld.global.f32 	%f36, [%rd2+1024];
	fma.rn.f32 	%f68, %f36, %f36, %f68;
$L__BB4_8:
	add.s32 	%r10, %r2, 384;
	setp.ge.s32 	%p5, %r10, %r5;
	@%p5 bra 	$L__BB4_10;
	ld.global.f32 	%f37, [%rd2+1536];
	fma.rn.f32 	%f68, %f37, %f37, %f68;
$L__BB4_10:
	add.s32 	%r11, %r2, 512;
	setp.ge.s32 	%p6, %r11, %r5;
	@%p6 bra 	$L__BB4_12;
	ld.global.f32 	%f38, [%rd2+2048];
	fma.rn.f32 	%f68, %f38, %f38, %f68;
$L__BB4_12:
	add.s32 	%r12, %r2, 640;
	setp.ge.s32 	%p7, %r12, %r5;
	@%p7 bra 	$L__BB4_14;
	ld.global.f32 	%f39, [%rd2+2560];
	fma.rn.f32 	%f68, %f39, %f39, %f68;
$L__BB4_14:
	add.s32 	%r13, %r2, 768;
	setp.ge.s32 	%p8, %r13, %r5;
	@%p8 bra 	$L__BB4_16;
	ld.global.f32 	%f40, [%rd2+3072];
	fma.rn.f32 	%f68, %f40, %f40, %f68;
$L__BB4_16:
	add.s32 	%r14, %r2, 896;
	setp.ge.s32 	%p9, %r14, %r5;
	@%p9 bra 	$L__BB4_18;
	ld.global.f32 	%f41, [%rd2+3584];
	fma.rn.f32 	%f68, %f41, %f41, %f68;
$L__BB4_18:
	or.b32  	%r15, %r2, 1024;
	setp.ge.s32 	%p10, %r15, %r5;
	@%p10 bra 	$L__BB4_20;
	ld.global.f32 	%f42, [%rd2+4096];
	fma.rn.f32 	%f68, %f42, %f42, %f68;
$L__BB4_20:
	add.s32 	%r16, %r2, 1152;
	setp.ge.s32 	%p11, %r16, %r5;
	@%p11 bra 	$L__BB4_22;
	ld.global.f32 	%f43, [%rd2+4608];
	fma.rn.f32 	%f68, %f43, %f43, %f68;
$L__BB4_22:
	add.s32 	%r17, %r2, 1280;
	setp.ge.s32 	%p12, %r17, %r5;
	@%p12 bra 	$L__BB4_24;
	ld.global.f32 	%f44, [%rd2+5120];
	fma.rn.f32 	%f68, %f44, %f44, %f68;
$L__BB4_24:
	add.s32 	%r18, %r2, 1408;
	setp.ge.s32 	%p13, %r18, %r5;
	@%p13 bra 	$L__BB4_26;
	ld.global.f32 	%f45, [%rd2+5632];
	fma.rn.f32 	%f68, %f45, %f45, %f68;
$L__BB4_26:
	add.s32 	%r19, %r2, 1536;
	setp.ge.s32 	%p14, %r19, %r5;
	@%p14 bra 	$L__BB4_28;
	ld.global.f32 	%f46, [%rd2+6144];
	fma.rn.f32 	%f68, %f46, %f46, %f68;
$L__BB4_28:
	add.s32 	%r20, %r2, 1664;
	setp.ge.s32 	%p15, %r20, %r5;
	@%p15 bra 	$L__BB4_30;
	ld.global.f32 	%f47, [%rd2+6656];
	fma.rn.f32 	%f68, %f47, %f47, %f68;
$L__BB4_30:
	add.s32 	%r21, %r2, 1792;
	setp.ge.s32 	%p16, %r21, %r5;
	@%p16 bra 	$L__BB4_32;
	ld.global.f32 	%f48, [%rd2+7168];
	fma.rn.f32 	%f68, %f48, %f48, %f68;
$L__BB4_32:
	add.s32 	%r22, %r2, 1920;
	setp.ge.s32 	%p17, %r22, %r5;
	@%p17 bra 	$L__BB4_34;
	ld.global.f32 	%f49, [%rd2+7680];
	fma.rn.f32 	%f68, %f49, %f49, %f68;
$L__BB4_34:
	// begin inline asm
	activemask.b32 %r23;
	// end inline asm
	mov.b32 	%r24, %f68;
	shfl.sync.down.b32	%r25|%p18, %r24, 16, 31, %r23;
	mov.b32 	%f50, %r25;
	add.f32 	%f51, %f68, %f50;
	mov.b32 	%r26, %f51;
	shfl.sync.down.b32	%r27|%p19, %r26, 8, 31, %r23;
	mov.b32 	%f52, %r27;
	add.f32 	%f53, %f51, %f52;
	mov.b32 	%r28, %f53;
	shfl.sync.down.b32	%r29|%p20, %r28, 4, 31, %r23;
	mov.b32 	%f54, %r29;
	add.f32 	%f55, %f53, %f54;
	mov.b32 	%r30, %f55;
	shfl.sync.down.b32	%r31|%p21, %r30, 2, 31, %r23;
	mov.b32 	%f56, %r31;
	add.f32 	%f57, %f55, %f56;
	mov.b32 	%r32, %f57;
	shfl.sync.down.b32	%r33|%p22, %r32, 1, 31, %r23;
	mov.b32 	%f58, %r33;
	add.f32 	%f59, %f57, %f58;
	mov.b32 	%r34, %f59;
	shfl.sync.idx.b32	%r4|%p23, %r34, 0, 31, %r23;
	and.b32  	%r35, %r2, 31;
	setp.ne.s32 	%p24, %r35, 0;
	@%p24 bra 	$L__BB4_36;
	mov.b32 	%f60, %r4;
	atom.shared.add.f32 	%f61, [_ZZ21reduce_rms_128_atomicPfS_iE10shared_sum], %f60;
$L__BB4_36:
	setp.ne.s32 	%p25, %r2, 0;
	bar.sync 	0;
	@%p25 bra 	$L__BB4_38;
	ld.shared.f32 	%f62, [_ZZ21reduce_rms_128_atomicPfS_iE10shared_sum];
	cvt.rn.f32.s32 	%f63, %r5;
	div.rn.f32 	%f64, %f62, %f63;
	add.f32 	%f65, %f64, 0f358637BD;
	sqrt.rn.f32 	%f66, %f65;
	cvta.to.global.u64 	%rd11, %rd3;
	mul.wide.u32 	%rd12, %r1, 4;
	add.s64 	%rd13, %rd11, %rd12;
	st.global.f32 	[%rd13], %f66;
$L__BB4_38:
	ret;

}
	// .globl	_Z23reduce_rms_128_separatePfS_i
.visible .entry _Z23reduce_rms_128_separatePfS_i(
	.param .u64 .ptr .align 1 _Z23reduce_rms_128_separatePfS_i_param_0,
	.param .u64 .ptr .align 1 _Z23reduce_rms_128_separatePfS_i_param_1,
	.param .u32 _Z23reduce_rms_128_separatePfS_i_param_2
)
{
	.reg .pred 	%p<25>;
	.reg .b32 	%r<39>;
	.reg .b32 	%f<88>;
	.reg .b64 	%rd<14>;
	// demoted variable
	.shared .align 4 .b8 _ZZ23reduce_rms_128_separatePfS_iE9warp_sums[16];
	ld.param.u64 	%rd4, [_Z23reduce_rms_128_separatePfS_i_param_0];
	ld.param.u64 	%rd3, [_Z23reduce_rms_128_separatePfS_i_param_1];
	ld.param.u32 	%r5, [_Z23reduce_rms_128_separatePfS_i_param_2];
	cvta.to.global.u64 	%rd1, %rd4;
	mov.u32 	%r1, %ctaid.x;
	mov.u32 	%r2, %tid.x;
	mul.lo.s32 	%r3, %r5, %r1;
	setp.ge.s32 	%p1, %r2, %r5;
	mov.f32 	%f73, 0f00000000;
	@%p1 bra 	$L__BB5_2;
	add.s32 	%r6, %r2, %r3;
	mul.wide.u32 	%rd5, %r6, 4;
	add.s64 	%rd6, %rd1, %rd5;
	ld.global.f32 	%f34, [%rd6];
	fma.rn.f32 	%f73, %f34, %f34, 0f00000000;
$L__BB5_2:
	add.s32 	%r7, %r2, 128;
	setp.ge.s32 	%p2, %r7, %r5;
	cvt.u64.u32 	%rd7, %r3;
	cvt.u64.u32 	%rd8, %r2;
	add.s64 	%rd9, %rd8, %rd7;
	shl.b64 	%rd10, %rd9, 2;
	add.s64 	%rd2, %rd1, %rd10;
	@%p2 bra 	$L__BB5_4;
	ld.global.f32 	%f35, [%rd2+512];
	fma.rn.f32 	%f73, %f35, %f35, %f73;
$L__BB5_4:
	add.s32 	%r8, %r2, 256;
	setp.ge.s32 	%p3, %r8, %r5;
	@%p3 bra 	$L__BB5_6;
	ld.global.f32 	%f36, [%rd2+1024];
	fma.rn.f32 	%f73, %f36, %f36, %f73;
$L__BB5_6:
	add.s32 	%r9, %r2, 384;
	setp.ge.s32 	%p4, %r9, %r5;
	@%p4 bra 	$L__BB5_8;
	ld.global.f32 	%f37, [%rd2+1536];
	fma.rn.f32 	%f73, %f37, %f37, %f73;
$L__BB5_8:
	add.s32 	%r10, %r2, 512;
	setp.ge.s32 	%p5, %r10, %r5;
	@%p5 bra 	$L__BB5_10;
	ld.global.f32 	%f38, [%rd2+2048];
	fma.rn.f32 	%f73, %f38, %f38, %f73;
$L__BB5_10:
	add.s32 	%r11, %r2, 640;
	setp.ge.s32 	%p6, %r11, %r5;
	@%p6 bra 	$L__BB5_12;
	ld.global.f32 	%f39, [%rd2+2560];
	fma.rn.f32 	%f73, %f39, %f39, %f73;
$L__BB5_12:
	add.s32 	%r12, %r2, 768;
	setp.ge.s32 	%p7, %r12, %r5;
	@%p7 bra 	$L__BB5_14;
	ld.global.f32 	%f40, [%rd2+3072];
	fma.rn.f32 	%f73, %f40, %f40, %f73;
$L__BB5_14:
	add.s32 	%r13, %r2, 896;
	setp.ge.s32 	%p8, %r13, %r5;
	@%p8 bra 	$L__BB5_16;
	ld.global.f32 	%f41, [%rd2+3584];
	fma.rn.f32 	%f73, %f41, %f41, %f73;
$L__BB5_16:
	or.b32  	%r14, %r2, 1024;
	setp.ge.s32 	%p9, %r14, %r5;
	@%p9 bra 	$L__BB5_18;
	ld.global.f32 	%f42, [%rd2+4096];
	fma.rn.f32 	%f73, %f42, %f42, %f73;
$L__BB5_18:
	add.s32 	%r15, %r2, 1152;
	setp.ge.s32 	%p10, %r15, %r5;
	@%p10 bra 	$L__BB5_20;
	ld.global.f32 	%f43, [%rd2+4608];
	fma.rn.f32 	%f73, %f43, %f43, %f73;
$L__BB5_20:
	add.s32 	%r16, %r2, 1280;
	setp.ge.s32 	%p11, %r16, %r5;
	@%p11 bra 	$L__BB5_22;
	ld.global.f32 	%f44, [%rd2+5120];
	fma.rn.f32 	%f73, %f44, %f44, %f73;
$L__BB5_22:
	add.s32 	%r17, %r2, 1408;
	setp.ge.s32 	%p12, %r17, %r5;
	@%p12 bra 	$L__BB5_24;
	ld.global.f32 	%f45, [%rd2+5632];
	fma.rn.f32 	%f73, %f45, %f45, %f73;
$L__BB5_24:
	add.s32 	%r18, %r2, 1536;
	setp.ge.s32 	%p13, %r18, %r5;
	@%p13 bra 	$L__BB5_26;
	ld.global.f32 	%f46, [%rd2+6144];
	fma.rn.f32 	%f73, %f46, %f46, %f73;
$L__BB5_26:
	add.s32 	%r19, %r2, 1664;
	setp.ge.s32 	%p14, %r19, %r5;
	@%p14 bra 	$L__BB5_28;
	ld.global.f32 	%f47, [%rd2+6656];
	fma.rn.f32 	%f73, %f47, %f47, %f73;
$L__BB5_28:
	add.s32 	%r20, %r2, 1792;
	setp.ge.s32 	%p15, %r20, %r5;
	@%p15 bra 	$L__BB5_30;
	ld.global.f32 	%f48, [%rd2+7168];
	fma.rn.f32 	%f73, %f48, %f48, %f73;
$L__BB5_30:
	add.s32 	%r21, %r2, 1920;
	setp.ge.s32 	%p16, %r21, %r5;
	@%p16 bra 	$L__BB5_32;
	ld.global.f32 	%f49, [%rd2+7680];
	fma.rn.f32 	%f73, %f49, %f49, %f73;
$L__BB5_32:
	// begin inline asm
	activemask.b32 %r22;
	// end inline asm
	mov.b32 	%r23, %f73;
	shfl.sync.down.b32	%r24|%p17, %r23, 16, 31, %r22;
	mov.b32 	%f50, %r24;
	add.f32 	%f51, %f73, %f50;
	mov.b32 	%r25, %f51;
	shfl.sync.down.b32	%r26|%p18, %r25, 8, 31, %r22;
	mov.b32 	%f52, %r26;
	add.f32 	%f53, %f51, %f52;
	mov.b32 	%r27, %f53;
	shfl.sync.down.b32	%r28|%p19, %r27, 4, 31, %r22;
	mov.b32 	%f54, %r28;
	add.f32 	%f55, %f53, %f54;
	mov.b32 	%r29, %f55;
	shfl.sync.down.b32	%r30|%p20, %r29, 2, 31, %r22;
	mov.b32 	%f56, %r30;
	add.f32 	%f57, %f55, %f56;
	mov.b32 	%r31, %f57;
	shfl.sync.down.b32	%r32|%p21, %r31, 1, 31, %r22;
	mov.b32 	%f58, %r32;
	add.f32 	%f59, %f57, %f58;
	mov.b32 	%r33, %f59;
	shfl.sync.idx.b32	%r4|%p22, %r33, 0, 31, %r22;
	and.b32  	%r34, %r2, 31;
	setp.ne.s32 	%p23, %r34, 0;
	@%p23 bra 	$L__BB5_34;
	shr.u32 	%r35, %r2, 3;
	and.b32  	%r36, %r35, 124;
	mov.u32 	%r37, _ZZ23reduce_rms_128_separatePfS_iE9warp_sums;
	add.s32 	%r38, %r37, %r36;
	st.shared.u32 	[%r38], %r4;
$L__BB5_34:
	bar.sync 	0;
	setp.ne.s32 	%p24, %r2, 0;
	@%p24 bra 	$L__BB5_36;
	ld.shared.f32 	%f60, [_ZZ23reduce_rms_128_separatePfS_iE9warp_sums];
	add.f32 	%f61, %f60, 0f00000000;
	ld.shared.f32 	%f62, [_ZZ23reduce_rms_128_separatePfS_iE9warp_sums+4];
	add.f32 	%f63, %f61, %f62;
	ld.shared.f32 	%f64, [_ZZ23reduce_rms_128_separatePfS_iE9warp_sums+8];
	add.f32 	%f65, %f63, %f64;
	ld.shared.f32 	%f66, [_ZZ23reduce_rms_128_separatePfS_iE9warp_sums+12];
	add.f32 	%f67, %f65, %f66;
	cvt.rn.f32.s32 	%f68, %r5;
	div.rn.f32 	%f69, %f67, %f68;
	add.f32 	%f70, %f69, 0f358637BD;
	sqrt.rn.f32 	%f71, %f70;
	cvta.to.global.u64 	%rd11, %rd3;
	mul.wide.u32 	%rd12, %r1, 4;
	add.s64 	%rd13, %rd11, %rd12;
	st.global.f32 	[%rd13], %f71;
$L__BB5_36:
	ret;

}
	// .globl	_Z21reduce_rms_256_atomicPfS_i
.visible .entry _Z21reduce_rms_256_atomicPfS_i(
	.param .u64 .ptr .align 1 _Z21reduce_rms_256_atomicPfS_i_param_0,
	.param .u64 .ptr .align 1 _Z21reduce_rms_256_atomicPfS_i_param_1,
	.param .u32 _Z21reduce_rms_256_atomicPfS_i_param_2
)
{
	.reg .pred 	%p<18>;
	.reg .b32 	%r<28>;
	.reg .b32 	%f<51>;
	.reg .b64 	%rd<14>;
	// demoted variable
	.shared .align 4 .f32 _ZZ21reduce_rms_256_atomicPfS_iE10shared_sum;
	ld.param.u64 	%rd4, [_Z21reduce_rms_256_atomicPfS_i_param_0];
	ld.param.u64 	%rd3, [_Z21reduce_rms_256_atomicPfS_i_param_1];
	ld.param.u32 	%r5, [_Z21reduce_rms_256_atomicPfS_i_param_2];
	cvta.to.global.u64 	%rd1, %rd4;
	mov.u32 	%r1, %ctaid.x;
	mov.u32 	%r2, %tid.x;
	setp.ne.s32 	%p1, %r2, 0;
	@%p1 bra 	$L__BB6_2;
	mov.b32 	%r6, 0;
	st.shared.u32 	[_ZZ21reduce_rms_256_atomicPfS_iE10shared_sum], %r6;
$L__BB6_2:
	bar.sync 	0;
	mul.lo.s32 	%r3, %r5, %r1;
	setp.ge.s32 	%p2, %r2, %r5;
	mov.f32 	%f44, 0f00000000;
	@%p2 bra 	$L__BB6_4;
	add.s32 	%r7, %r2, %r3;
	mul.wide.u32 	%rd5, %r7, 4;
	add.s64 	%rd6, %rd1, %rd5;
	ld.global.f32 	%f18, [%rd6];
	fma.rn.f32 	%f44, %f18, %f18, 0f00000000;
$L__BB6_4:
	add.s32 	%r8, %r2, 256;
	setp.ge.s32 	%p3, %r8, %r5;
	cvt.u64.u32 	%rd7, %r3;
	cvt.u64.u32 	%rd8, %r2;
	add.s64 	%rd9, %rd8, %rd7;
	shl.b64 	%rd10, %rd9, 2;
	add.s64 	%rd2, %rd1, %rd10;
	@%p3 bra 	$L__BB6_6;
	ld.global.f32 	%f19, [%rd2+1024];
	fma.rn.f32 	%f44, %f19, %f19, %f44;
$L__BB6_6:
	add.s32 	%r9, %r2, 512;
	setp.ge.s32 	%p4, %r9, %r5;
	@%p4 bra 	$L__BB6_8;
	ld.global.f32 	%f20, [%rd2+2048];
	fma.rn.f32 	%f44, %f20, %f20, %f44;
$L__BB6_8:
	add.s32 	%r10, %r2, 768;
	setp.ge.s32 	%p5, %r10, %r5;
	@%p5 bra 	$L__BB6_10;
	ld.global.f32 	%f21, [%rd2+3072];
	fma.rn.f32 	%f44, %f21, %f21, %f44;
$L__BB6_10:
	or.b32  	%r11, %r2, 1024;
	setp.ge.s32 	%p6, %r11, %r5;
	@%p6 bra 	$L__BB6_12;
	ld.global.f32 	%f22, [%rd2+4096];
	fma.rn.f32 	%f44, %f22, %f22, %f44;
$L__BB6_12:
	add.s32 	%r12, %r2, 1280;
	setp.ge.s32 	%p7, %r12, %r5;
	@%p7 bra 	$L__BB6_14;
	ld.global.f32 	%f23, [%rd2+5120];
	fma.rn.f32 	%f44, %f23, %f23, %f44;
$L__BB6_14:
	add.s32 	%r13, %r2, 1536;
	setp.ge.s32 	%p8, %r13, %r5;
	@%p8 bra 	$L__BB6_16;
	ld.global.f32 	%f24, [%rd2+6144];
	fma.rn.f32 	%f44, %f24, %f24, %f44;
$L__BB6_16:
	add.s32 	%r14, %r2, 1792;
	setp.ge.s32 	%p9, %r14, %r5;
	@%p9 bra 	$L__BB6_18;
	ld.global.f32 	%f25, [%rd2+7168];
	fma.rn.f32 	%f44, %f25, %f25, %f44;
$L__BB6_18:
	// begin inline asm
	activemask.b32 %r15;
	// end inline asm
	mov.b32 	%r16, %f44;
	shfl.sync.down.b32	%r17|%p10, %r16, 16, 31, %r15;
	mov.b32 	%f26, %r17;
	add.f32 	%f27, %f44, %f26;
	mov.b32 	%r18, %f27;
	shfl.sync.down.b32	%r19|%p11, %r18, 8, 31, %r15;
	mov.b32 	%f28, %r19;
	add.f32 	%f29, %f27, %f28;
	mov.b32 	%r20, %f29;
	shfl.sync.down.b32	%r21|%p12, %r20, 4, 31, %r15;
	mov.b32 	%f30, %r21;
	add.f32 	%f31, %f29, %f30;
	mov.b32 	%r22, %f31;
	shfl.sync.down.b32	%r23|%p13, %r22, 2, 31, %r15;
	mov.b32 	%f32, %r23;
	add.f32 	%f33, %f31, %f32;
	mov.b32 	%r24, %f33;
	shfl.sync.down.b32	%r25|%p14, %r24, 1, 31, %r15;
	mov.b32 	%f34, %r25;
	add.f32 	%f35, %f33, %f34;
	mov.b32 	%r26, %f35;
	shfl.sync.idx.b32	%r4|%p15, %r26, 0, 31, %r15;
	and.b32  	%r27, %r2, 31;
	setp.ne.s32 	%p16, %r27, 0;
	@%p16 bra 	$L__BB6_20;
	mov.b32 	%f36, %r4;
	atom.shared.add.f32 	%f37, [_ZZ21reduce_rms_256_atomicPfS_iE10shared_sum], %f36;
$L__BB6_20:
	setp.ne.s32 	%p17, %r2, 0;
	bar.sync 	0;
	@%p17 bra 	$L__BB6_22;
	ld.shared.f32 	%f38, [_ZZ21reduce_rms_256_atomicPfS_iE10shared_sum];
	cvt.rn.f32.s32 	%f39, %r5;
	div.rn.f32 	%f40, %f38, %f39;
	add.f32 	%f41, %f40, 0f358637BD;
	sqrt.rn.f32 	%f42, %f41;
	cvta.to.global.u64 	%rd11, %rd3;
	mul.wide.u32 	%rd12, %r1, 4;
	add.s64 	%rd13, %rd11, %rd12;
	st.global.f32 	[%rd13], %f42;
$L__BB6_22:
	ret;

}
	// .globl	_Z23reduce_rms_256_separatePfS_i
.visible .entry _Z23reduce_rms_256_separatePfS_i(
	.param .u64 .ptr .align 1 _Z23reduce_rms_256_separatePfS_i_param_0,
	.param .u64 .ptr .align 1 _Z23reduce_rms_256_separatePfS_i_param_1,
	.param .u32 _Z23reduce_rms_256_separatePfS_i_param_2
)
{
	.reg .pred 	%p<17>;
	.reg .b32 	%r<31>;
	.reg .b32 	%f<64>;
	.reg .b64 	%rd<14>;
	// demoted variable
	.shared .align 4 .b8 _ZZ23reduce_rms_256_separatePfS_iE9warp_sums[32];
	ld.param.u64 	%rd4, [_Z23reduce_rms_256_separatePfS_i_param_0];
	ld.param.u64 	%rd3, [_Z23reduce_rms_256_separatePfS_i_param_1];
	ld.param.u32 	%r5, [_Z23reduce_rms_256_separatePfS_i_param_2];
	cvta.to.global.u64 	%rd1, %rd4;
	mov.u32 	%r1, %ctaid.x;
	mov.u32 	%r2, %tid.x;
	mul.lo.s32 	%r3, %r5, %r1;
	setp.ge.s32 	%p1, %r2, %r5;
	mov.f32 	%f57, 0f00000000;
	@%p1 bra 	$L__BB7_2;
	add.s32 	%r6, %r2, %r3;
	mul.wide.u32 	%rd5, %r6, 4;
	add.s64 	%rd6, %rd1, %rd5;
	ld.global.f32 	%f18, [%rd6];
	fma.rn.f32 	%f57, %f18, %f18, 0f00000000;
$L__BB7_2:
	add.s32 	%r7, %r2, 256;
	setp.ge.s32 	%p2, %r7, %r5;
	cvt.u64.u32 	%rd7, %r3;
	cvt.u64.u32 	%rd8, %r2;
	add.s64 	%rd9, %rd8, %rd7;
	shl.b64 	%rd10, %rd9, 2;
	add.s64 	%rd2, %rd1, %rd10;
	@%p2 bra 	$L__BB7_4;
	ld.global.f32 	%f19, [%rd2+1024];
	fma.rn.f32 	%f57, %f19, %f19, %f57;
$L__BB7_4:
	add.s32 	%r8, %r2, 512;
	setp.ge.s32 	%p3, %r8, %r5;
	@%p3 bra 	$L__BB7_6;
	ld.global.f32 	%f20, [%rd2+2048];
	fma.rn.f32 	%f57, %f20, %f20, %f57;
$L__BB7_6:
	add.s32 	%r9, %r2, 768;
	setp.ge.s32 	%p4, %r9, %r5;
	@%p4 bra 	$L__BB7_8;
	ld.global.f32 	%f21, [%rd2+3072];
	fma.rn.f32 	%f57, %f21, %f21, %f57;
$L__BB7_8:
	or.b32  	%r10, %r2, 1024;
	setp.ge.s32 	%p5, %r10, %r5;
	@%p5 bra 	$L__BB7_10;
	ld.global.f32 	%f22, [%rd2+4096];
	fma.rn.f32 	%f57, %f22, %f22, %f57;
$L__BB7_10:
	add.s32 	%r11, %r2, 1280;
	setp.ge.s32 	%p6, %r11, %r5;
	@%p6 bra 	$L__BB7_12;
	ld.global.f32 	%f23, [%rd2+5120];
	fma.rn.f32 	%f57, %f23, %f23, %f57;
$L__BB7_12:
	add.s32 	%r12, %r2, 1536;
	setp.ge.s32 	%p7, %r12, %r5;
	@%p7 bra 	$L__BB7_14;
	ld.global.f32 	%f24, [%rd2+6144];
	fma.rn.f32 	%f57, %f24, %f24, %f57;
$L__BB7_14:
	add.s32 	%r13, %r2, 1792;
	setp.ge.s32 	%p8, %r13, %r5;
	@%p8 bra 	$L__BB7_16;
	ld.global.f32 	%f25, [%rd2+7168];
	fma.rn.f32 	%f57, %f25, %f25, %f57;
$L__BB7_16:
	// begin inline asm
	activemask.b32 %r14;
	// end inline asm
	mov.b32 	%r15, %f57;
	shfl.sync.down.b32	%r16|%p9, %r15, 16, 31, %r14;
	mov.b32 	%f26, %r16;
	add.f32 	%f27, %f57, %f26;
	mov.b32 	%r17, %f27;
	shfl.sync.down.b32	%r18|%p10, %r17, 8, 31, %r14;
	mov.b32 	%f28, %r18;
	add.f32 	%f29, %f27, %f28;
	mov.b32 	%r19, %f29;
	shfl.sync.down.b32	%r20|%p11, %r19, 4, 31, %r14;
	mov.b32 	%f30, %r20;
	add.f32 	%f31, %f29, %f30;
	mov.b32 	%r21, %f31;
	shfl.sync.down.b32	%r22|%p12, %r21, 2, 31, %r14;
	mov.b32 	%f32, %r22;
	add.f32 	%f33, %f31, %f32;
	mov.b32 	%r23, %f33;
	shfl.sync.down.b32	%r24|%p13, %r23, 1, 31, %r14;
	mov.b32 	%f34, %r24;
	add.f32 	%f35, %f33, %f34;
	mov.b32 	%r25, %f35;
	shfl.sync.idx.b32	%r4|%p14, %r25, 0, 31, %r14;
	and.b32  	%r26, %r2, 31;
	setp.ne.s32 	%p15, %r26, 0;
	@%p15 bra 	$L__BB7_18;
	shr.u32 	%r27, %r2, 3;
	and.b32  	%r28, %r27, 124;
	mov.u32 	%r29, _ZZ23reduce_rms_256_separatePfS_iE9warp_sums;
	add.s32 	%r30, %r29, %r28;
	st.shared.u32 	[%r30], %r4;
$L__BB7_18:
	bar.sync 	0;
	setp.ne.s32 	%p16, %r2, 0;
	@%p16 bra 	$L__BB7_20;
	ld.shared.f32 	%f36, [_ZZ23reduce_rms_256_separatePfS_iE9warp_sums];
	add.f32 	%f37, %f36, 0f00000000;
	ld.shared.f32 	%f38, [_ZZ23reduce_rms_256_separatePfS_iE9warp_sums+4];
	add.f32 	%f39, %f37, %f38;
	ld.shared.f32 	%f40, [_ZZ23reduce_rms_256_separatePfS_iE9warp_sums+8];
	add.f32 	%f41, %f39, %f40;
	ld.shared.f32 	%f42, [_ZZ23reduce_rms_256_separatePfS_iE9warp_sums+12];
	add.f32 	%f43, %f41, %f42;
	ld.shared.f32 	%f44, [_ZZ23reduce_rms_256_separatePfS_iE9warp_sums+16];
	add.f32 	%f45, %f43, %f44;
	ld.shared.f32 	%f46, [_ZZ23reduce_rms_256_separatePfS_iE9warp_sums+20];
	add.f32 	%f47, %f45, %f46;
	ld.shared.f32 	%f48, [_ZZ23reduce_rms_256_separatePfS_iE9warp_sums+24];
	add.f32 	%f49, %f47, %f48;
	ld.shared.f32 	%f50, [_ZZ23reduce_rms_256_separatePfS_iE9warp_sums+28];
	add.f32 	%f51, %f49, %f50;
	cvt.rn.f32.s32 	%f52, %r5;
	div.rn.f32 	%f53, %f51, %f52;
	add.f32 	%f54, %f53, 0f358637BD;
	sqrt.rn.f32 	%f55, %f54;
	cvta.to.global.u64 	%rd11, %rd3;
	mul.wide.u32 	%rd12, %r1, 4;
	add.s64 	%rd13, %rd11, %rd12;
	st.global.f32 	[%rd13], %f55;
$L__BB7_20:
	ret;

}
	// .globl	_Z21reduce_rms_512_atomicPfS_i
.visible .entry _Z21reduce_rms_512_atomicPfS_i(
	.param .u64 .ptr .align 1 _Z21reduce_rms_512_atomicPfS_i_param_0,
	.param .u64 .ptr .align 1 _Z21reduce_rms_512_atomicPfS_i_param_1,
	.param .u32 _Z21reduce_rms_512_atomicPfS_i_param_2
)
{
	.reg .pred 	%p<14>;
	.reg .b32 	%r<24>;
	.reg .b32 	%f<35>;
	.reg .b64 	%rd<14>;
	// demoted variable
	.shared .align 4 .f32 _ZZ21reduce_rms_512_atomicPfS_iE10shared_sum;
	ld.param.u64 	%rd4, [_Z21reduce_rms_512_atomicPfS_i_param_0];
	ld.param.u64 	%rd3, [_Z21reduce_rms_512_atomicPfS_i_param_1];
	ld.param.u32 	%r5, [_Z21reduce_rms_512_atomicPfS_i_param_2];
	cvta.to.global.u64 	%rd1, %rd4;
	mov.u32 	%r1, %ctaid.x;
	mov.u32 	%r2, %tid.x;
	setp.ne.s32 	%p1, %r2, 0;
	@%p1 bra 	$L__BB8_2;
	mov.b32 	%r6, 0;
	st.shared.u32 	[_ZZ21reduce_rms_512_atomicPfS_iE10shared_sum], %r6;
$L__BB8_2:
	bar.sync 	0;
	mul.lo.s32 	%r3, %r5, %r1;
	setp.ge.s32 	%p2, %r2, %r5;
	mov.f32 	%f32, 0f00000000;
	@%p2 bra 	$L__BB8_4;
	add.s32 	%r7, %r2, %r3;
	mul.wide.u32 	%rd5, %r7, 4;
	add.s64 	%rd6, %rd1, %rd5;
	ld.global.f32 	%f10, [%rd6];
	fma.rn.f32 	%f32, %f10, %f10, 0f00000000;
$L__BB8_4:
	add.s32 	%r8, %r2, 512;
	setp.ge.s32 	%p3, %r8, %r5;
	cvt.u64.u32 	%rd7, %r3;
	cvt.u64.u32 	%rd8, %r2;
	add.s64 	%rd9, %rd8, %rd7;
	shl.b64 	%rd10, %rd9, 2;
	add.s64 	%rd2, %rd1, %rd10;
	@%p3 bra 	$L__BB8_6;
	ld.global.f32 	%f11, [%rd2+2048];
	fma.rn.f32 	%f32, %f11, %f11, %f32;
$L__BB8_6:
	or.b32  	%r9, %r2, 1024;
	setp.ge.s32 	%p4, %r9, %r5;
	@%p4 bra 	$L__BB8_8;
	ld.global.f32 	%f12, [%rd2+4096];
	fma.rn.f32 	%f32, %f12, %f12, %f32;
$L__BB8_8:
	add.s32 	%r10, %r2, 1536;
	setp.ge.s32 	%p5, %r10, %r5;
	@%p5 bra 	$L__BB8_10;
	ld.global.f32 	%f13, [%rd2+6144];
	fma.rn.f32 	%f32, %f13, %f13, %f32;
$L__BB8_10:
	// begin inline asm
	activemask.b32 %r11;
	// end inline asm
	mov.b32 	%r12, %f32;
	shfl.sync.down.b32	%r13|%p6, %r12, 16, 31, %r11;
	mov.b32 	%f14, %r13;
	add.f32 	%f15, %f32, %f14;
	mov.b32 	%r14, %f15;
	shfl.sync.down.b32	%r15|%p7, %r14, 8, 31, %r11;
	mov.b32 	%f16, %r15;
	add.f32 	%f17, %f15, %f16;
	mov.b32 	%r16, %f17;
	shfl.sync.down.b32	%r17|%p8, %r16, 4, 31, %r11;
	mov.b32 	%f18, %r17;
	add.f32 	%f19, %f17, %f18;
	mov.b32 	%r18, %f19;
	shfl.sync.down.b32	%r19|%p9, %r18, 2, 31, %r11;
	mov.b32 	%f20, %r19;
	add.f32 	%f21, %f19, %f20;
	mov.b32 	%r20, %f21;
	shfl.sync.down.b32	%r21|%p10, %r20, 1, 31, %r11;
	mov.b32 	%f22, %r21;
	add.f32 	%f23, %f21, %f22;
	mov.b32 	%r22, %f23;
	shfl.sync.idx.b32	%r4|%p11, %r22, 0, 31, %r11;
	and.b32  	%r23, %r2, 31;
	setp.ne.s32 	%p12, %r23, 0;
	@%p12 bra 	$L__BB8_12;
	mov.b32 	%f24, %r4;
	atom.shared.add.f32 	%f25, [_ZZ21reduce_rms_512_atomicPfS_iE10shared_sum], %f24;
$L__BB8_12:
	setp.ne.s32 	%p13, %r2, 0;
	bar.sync 	0;
	@%p13 bra 	$L__BB8_14;
	ld.shared.f32 	%f26, [_ZZ21reduce_rms_512_atomicPfS_iE10shared_sum];
	cvt.rn.f32.s32 	%f27, %r5;
	div.rn.f32 	%f28, %f26, %f27;
	add.f32 	%f29, %f28, 0f358637BD;
	sqrt.rn.f32 	%f30, %f29;
	cvta.to.global.u64 	%rd11, %rd3;
	mul.wide.u32 	%rd12, %r1, 4;
	add.s64 	%rd13, %rd11, %rd12;
	st.global.f32 	[%rd13], %f30;
$L__BB8_14:
	ret;

}
	// .globl	_Z23reduce_rms_512_separatePfS_i
.visible .entry _Z23reduce_rms_512_separatePfS_i(
	.param .u64 .ptr .align 1 _Z23reduce_rms_512_separatePfS_i_param_0,
	.param .u64 .ptr .align 1 _Z23reduce_rms_512_separatePfS_i_param_1,
	.param .u32 _Z23reduce_rms_512_separatePfS_i_param_2
)
{
	.reg .pred 	%p<13>;
	.reg .b32 	%r<27>;
	.reg .b32 	%f<64>;
	.reg .b64 	%rd<14>;
	// demoted variable
	.shared .align 4 .b8 _ZZ23reduce_rms_512_separatePfS_iE9warp_sums[64];
	ld.param.u64 	%rd4, [_Z23reduce_rms_512_separatePfS_i_param_0];
	ld.param.u64 	%rd3, [_Z23reduce_rms_512_separatePfS_i_param_1];
	ld.param.u32 	%r5, [_Z23reduce_rms_512_separatePfS_i_param_2];
	cvta.to.global.u64 	%rd1, %rd4;
	mov.u32 	%r1, %ctaid.x;
	mov.u32 	%r2, %tid.x;
	mul.lo.s32 	%r3, %r5, %r1;
	setp.ge.s32 	%p1, %r2, %r5;
	mov.f32 	%f61, 0f00000000;
	@%p1 bra 	$L__BB9_2;
	add.s32 	%r6, %r2, %r3;
	mul.wide.u32 	%rd5, %r6, 4;
	add.s64 	%rd6, %rd1, %rd5;
	ld.global.f32 	%f10, [%rd6];
	fma.rn.f32 	%f61, %f10, %f10, 0f00000000;
$L__BB9_2:
	add.s32 	%r7, %r2, 512;
	setp.ge.s32 	%p2, %r7, %r5;
	cvt.u64.u32 	%rd7, %r3;
	cvt.u64.u32 	%rd8, %r2;
	add.s64 	%rd9, %rd8, %rd7;
	shl.b64 	%rd10, %rd9, 2;
	add.s64 	%rd2, %rd1, %rd10;
	@%p2 bra 	$L__BB9_4;
	ld.global.f32 	%f11, [%rd2+2048];
	fma.rn.f32 	%f61, %f11, %f11, %f61;
$L__BB9_4:
	or.b32  	%r8, %r2, 1024;
	setp.ge.s32 	%p3, %r8, %r5;
	@%p3 bra 	$L__BB9_6;
	ld.global.f32 	%f12, [%rd2+4096];
	fma.rn.f32 	%f61, %f12, %f12, %f61;
$L__BB9_6:
	add.s32 	%r9, %r2, 1536;
	setp.ge.s32 	%p4, %r9, %r5;
	@%p4 bra 	$L__BB9_8;
	ld.global.f32 	%f13, [%rd2+6144];
	fma.rn.f32 	%f61, %f13, %f13, %f61;
$L__BB9_8:
	// begin inline asm
	activemask.b32 %r10;
	// end inline asm
	mov.b32 	%r11, %f61;
	shfl.sync.down.b32	%r12|%p5, %r11, 16, 31, %r10;
	mov.b32 	%f14, %r12;
	add.f32 	%f15, %f61, %f14;
	mov.b32 	%r13, %f15;
	shfl.sync.down.b32	%r14|%p6, %r13, 8, 31, %r10;
	mov.b32 	%f16, %r14;
	add.f32 	%f17, %f15, %f16;
	mov.b32 	%r15, %f17;
	shfl.sync.down.b32	%r16|%p7, %r15, 4, 31, %r10;
	mov.b32 	%f18, %r16;
	add.f32 	%f19, %f17, %f18;
	mov.b32 	%r17, %f19;
	shfl.sync.down.b32	%r18|%p8, %r17, 2, 31, %r10;
	mov.b32 	%f20, %r18;
	add.f32 	%f21, %f19, %f20;
	mov.b32 	%r19, %f21;
	shfl.sync.down.b32	%r20|%p9, %r19, 1, 31, %r10;
	mov.b32 	%f22, %r20;
	add.f32 	%f23, %f21, %f22;
	mov.b32 	%r21, %f23;
	shfl.sync.idx.b32	%r4|%p10, %r21, 0, 31, %r10;
	and.b32  	%r22, %r2, 31;
	setp.ne.s32 	%p11, %r22, 0;
	@%p11 bra 	$L__BB9_10;
	shr.u32 	%r23, %r2, 3;
	and.b32  	%r24, %r23, 124;
	mov.u32 	%r25, _ZZ23reduce_rms_512_separatePfS_iE9warp_sums;
	add.s32 	%r26, %r25, %r24;
	st.shared.u32 	[%r26], %r4;
$L__BB9_10:
	bar.sync 	0;
	setp.ne.s32 	%p12, %r2, 0;
	@%p12 bra 	$L__BB9_12;
	ld.shared.f32 	%f24, [_ZZ23reduce_rms_512_separatePfS_iE9warp_sums];
	add.f32 	%f25, %f24, 0f00000000;
	ld.shared.f32 	%f26, [_ZZ23reduce_rms_512_separatePfS_iE9warp_sums+4];
	add.f32 	%f27, %f25, %f26;
	ld.shared.f32 	%f28, [_ZZ23reduce_rms_512_separatePfS_iE9warp_sums+8];
	add.f32 	%f29, %f27, %f28;
	ld.shared.f32 	%f30, [_ZZ23reduce_rms_512_separatePfS_iE9warp_sums+12];
	add.f32 	%f31, %f29, %f30;
	ld.shared.f32 	%f32, [_ZZ23reduce_rms_512_separatePfS_iE9warp_sums+16];
	add.f32 	%f33, %f31, %f32;
	ld.shared.f32 	%f34, [_ZZ23reduce_rms_512_separatePfS_iE9warp_sums+20];
	add.f32 	%f35, %f33, %f34;
	ld.shared.f32 	%f36, [_ZZ23reduce_rms_512_separatePfS_iE9warp_sums+24];
	add.f32 	%f37, %f35, %f36;
	ld.shared.f32 	%f38, [_ZZ23reduce_rms_512_separatePfS_iE9warp_sums+28];
	add.f32 	%f39, %f37, %f38;
	ld.shared.f32 	%f40, [_ZZ23reduce_rms_512_separatePfS_iE9warp_sums+32];
	add.f32 	%f41, %f39, %f40;
	ld.shared.f32 	%f42, [_ZZ23reduce_rms_512_separatePfS_iE9warp_sums+36];
	add.f32 	%f43, %f41, %f42;
	ld.shared.f32 	%f44, [_ZZ23reduce_rms_512_separatePfS_iE9warp_sums+40];
	add.f32 	%f45, %f43, %f44;
	ld.shared.f32 	%f46, [_ZZ23reduce_rms_512_separatePfS_iE9warp_sums+44];
	add.f32 	%f47, %f45, %f46;
	ld.shared.f32 	%f48, [_ZZ23reduce_rms_512_separatePfS_iE9warp_sums+48];
	add.f32 	%f49, %f47, %f48;
	ld.shared.f32 	%f50, [_ZZ23reduce_rms_512_separatePfS_iE9warp_sums+52];
	add.f32 	%f51, %f49, %f50;
	ld.shared.f32 	%f52, [_ZZ23reduce_rms_512_separatePfS_iE9warp_sums+56];
	add.f32 	%f53, %f51, %f52;
	ld.shared.f32 	%f54, [_ZZ23reduce_rms_512_separatePfS_iE9warp_sums+60];
	add.f32 	%f55, %f53, %f54;
	cvt.rn.f32.s32 	%f56, %r5;
	div.rn.f32 	%f57, %f55, %f56;
	add.f32 	%f58, %f57, 0f358637BD;
	sqrt.rn.f32 	%f59, %f58;
	cvta.to.global.u64 	%rd11, %rd3;
	mul.wide.u32 	%rd12, %r1, 4;
	add.s64 	%rd13, %rd11, %rd12;
	st.global.f32 	[%rd13], %f59;
$L__BB9_12:
	ret;

}
	// .globl	_Z22reduce_rms_1024_atomicPfS_i
.visible .entry _Z22reduce_rms_1024_atomicPfS_i(
	.param .u64 .ptr .align 1 _Z22reduce_rms_1024_atomicPfS_i_param_0,
	.param .u64 .ptr .align 1 _Z22reduce_rms_1024_atomicPfS_i_param_1,
	.param .u32 _Z22reduce_rms_1024_atomicPfS_i_param_2
)
{
	.reg .pred 	%p<12>;
	.reg .b32 	%r<22>;
	.reg .b32 	%f<27>;
	.reg .b64 	%rd<14>;
	// demoted variable
	.shared .align 4 .f32 _ZZ22reduce_rms_1024_atomicPfS_iE10shared_sum;
	ld.param.u64 	%rd3, [_Z22reduce_rms_1024_atomicPfS_i_param_0];
	ld.param.u64 	%rd2, [_Z22reduce_rms_1024_atomicPfS_i_param_1];
	ld.param.u32 	%r4, [_Z22reduce_rms_1024_atomicPfS_i_param_2];
	cvta.to.global.u64 	%rd1, %rd3;
	mov.u32 	%r1, %ctaid.x;
	mov.u32 	%r2, %tid.x;
	setp.ne.s32 	%p1, %r2, 0;
	@%p1 bra 	$L__BB10_2;
	mov.b32 	%r5, 0;
	st.shared.u32 	[_ZZ22reduce_rms_1024_atomicPfS_iE10shared_sum], %r5;
$L__BB10_2:
	bar.sync 	0;
	setp.ge.s32 	%p2, %r2, %r4;
	mov.f32 	%f26, 0f00000000;
	@%p2 bra 	$L__BB10_4;
	mad.lo.s32 	%r6, %r4, %r1, %r2;
	mul.wide.u32 	%rd4, %r6, 4;
	add.s64 	%rd5, %rd1, %rd4;
	ld.global.f32 	%f6, [%rd5];
	fma.rn.f32 	%f26, %f6, %f6, 0f00000000;
$L__BB10_4:
	or.b32  	%r7, %r2, 1024;
	setp.ge.s32 	%p3, %r7, %r4;
	@%p3 bra 	$L__BB10_6;
	mul.lo.s32 	%r8, %r4, %r1;
	cvt.u64.u32 	%rd6, %r8;
	cvt.u64.u32 	%rd7, %r2;
	add.s64 	%rd8, %rd7, %rd6;
	shl.b64 	%rd9, %rd8, 2;
	add.s64 	%rd10, %rd1, %rd9;
	ld.global.f32 	%f7, [%rd10+4096];
	fma.rn.f32 	%f26, %f7, %f7, %f26;
$L__BB10_6:
	// begin inline asm
	activemask.b32 %r9;
	// end inline asm
	mov.b32 	%r10, %f26;
	shfl.sync.down.b32	%r11|%p4, %r10, 16, 31, %r9;
	mov.b32 	%f8, %r11;
	add.f32 	%f9, %f26, %f8;
	mov.b32 	%r12, %f9;
	shfl.sync.down.b32	%r13|%p5, %r12, 8, 31, %r9;
	mov.b32 	%f10, %r13;
	add.f32 	%f11, %f9, %f10;
	mov.b32 	%r14, %f11;
	shfl.sync.down.b32	%r15|%p6, %r14, 4, 31, %r9;
	mov.b32 	%f12, %r15;
	add.f32 	%f13, %f11, %f12;
	mov.b32 	%r16, %f13;
	shfl.sync.down.b32	%r17|%p7, %r16, 2, 31, %r9;
	mov.b32 	%f14, %r17;
	add.f32 	%f15, %f13, %f14;
	mov.b32 	%r18, %f15;
	shfl.sync.down.b32	%r19|%p8, %r18, 1, 31, %r9;
	mov.b32 	%f16, %r19;
	add.f32 	%f17, %f15, %f16;
	mov.b32 	%r20, %f17;
	shfl.sync.idx.b32	%r3|%p9, %r20, 0, 31, %r9;
	and.b32  	%r21, %r2, 31;
	setp.ne.s32 	%p10, %r21, 0;
	@%p10 bra 	$L__BB10_8;
	mov.b32 	%f18, %r3;
	atom.shared.add.f32 	%f19, [_ZZ22reduce_rms_1024_atomicPfS_iE10shared_sum], %f18;
$L__BB10_8:
	setp.ne.s32 	%p11, %r2, 0;
	bar.sync 	0;
	@%p11 bra 	$L__BB10_10;
	ld.shared.f32 	%f20, [_ZZ22reduce_rms_1024_atomicPfS_iE10shared_sum];
	cvt.rn.f32.s32 	%f21, %r4;
	div.rn.f32 	%f22, %f20, %f21;
	add.f32 	%f23, %f22, 0f358637BD;
	sqrt.rn.f32 	%f24, %f23;
	cvta.to.global.u64 	%rd11, %rd2;
	mul.wide.u32 	%rd12, %r1, 4;
	add.s64 	%rd13, %rd11, %rd12;
	st.global.f32 	[%rd13], %f24;
$L__BB10_10:
	ret;

}
	// .globl	_Z24reduce_rms_1024_separatePfS_i
.visible .entry _Z24reduce_rms_1024_separatePfS_i(
	.param .u64 .ptr .align 1 _Z24reduce_rms_1024_separatePfS_i_param_0,
	.param .u64 .ptr .align 1 _Z24reduce_rms_1024_separatePfS_i_param_1,
	.param .u32 _Z24reduce_rms_1024_separatePfS_i_param_2
)
{
	.reg .pred 	%p<11>;
	.reg .b32 	%r<25>;
	.reg .b32 	%f<88>;
	.reg .b64 	%rd<14>;
	// demoted variable
	.shared .align 4 .b8 _ZZ24reduce_rms_1024_separatePfS_iE9warp_sums[128];
	ld.param.u64 	%rd3, [_Z24reduce_rms_1024_separatePfS_i_param_0];
	ld.param.u64 	%rd2, [_Z24reduce_rms_1024_separatePfS_i_param_1];
	ld.param.u32 	%r4, [_Z24reduce_rms_1024_separatePfS_i_param_2];
	cvta.to.global.u64 	%rd1, %rd3;
	mov.u32 	%r1, %ctaid.x;
	mov.u32 	%r2, %tid.x;
	setp.ge.s32 	%p1, %r2, %r4;
	mov.f32 	%f87, 0f00000000;
	@%p1 bra 	$L__BB11_2;
	mad.lo.s32 	%r5, %r4, %r1, %r2;
	mul.wide.u32 	%rd4, %r5, 4;
	add.s64 	%rd5, %rd1, %rd4;
	ld.global.f32 	%f6, [%rd5];
	fma.rn.f32 	%f87, %f6, %f6, 0f00000000;
$L__BB11_2:
	or.b32  	%r6, %r2, 1024;
	setp.ge.s32 	%p2, %r6, %r4;
	@%p2 bra 	$L__BB11_4;
	mul.lo.s32 	%r7, %r4, %r1;
	cvt.u64.u32 	%rd6, %r7;
	cvt.u64.u32 	%rd7, %r2;
	add.s64 	%rd8, %rd7, %rd6;
	shl.b64 	%rd9, %rd8, 2;
	add.s64 	%rd10, %rd1, %rd9;
	ld.global.f32 	%f7, [%rd10+4096];
	fma.rn.f32 	%f87, %f7, %f7, %f87;
$L__BB11_4:
	// begin inline asm
	activemask.b32 %r8;
	// end inline asm
	mov.b32 	%r9, %f87;
	shfl.sync.down.b32	%r10|%p3, %r9, 16, 31, %r8;
	mov.b32 	%f8, %r10;
	add.f32 	%f9, %f87, %f8;
	mov.b32 	%r11, %f9;
	shfl.sync.down.b32	%r12|%p4, %r11, 8, 31, %r8;
	mov.b32 	%f10, %r12;
	add.f32 	%f11, %f9, %f10;
	mov.b32 	%r13, %f11;
	shfl.sync.down.b32	%r14|%p5, %r13, 4, 31, %r8;
	mov.b32 	%f12, %r14;
	add.f32 	%f13, %f11, %f12;
	mov.b32 	%r15, %f13;
	shfl.sync.down.b32	%r16|%p6, %r15, 2, 31, %r8;
	mov.b32 	%f14, %r16;
	add.f32 	%f15, %f13, %f14;
	mov.b32 	%r17, %f15;
	shfl.sync.down.b32	%r18|%p7, %r17, 1, 31, %r8;
	mov.b32 	%f16, %r18;
	add.f32 	%f17, %f15, %f16;
	mov.b32 	%r19, %f17;
	shfl.sync.idx.b32	%r3|%p8, %r19, 0, 31, %r8;
	and.b32  	%r20, %r2, 31;
	setp.ne.s32 	%p9, %r20, 0;
	@%p9 bra 	$L__BB11_6;
	shr.u32 	%r21, %r2, 3;
	and.b32  	%r22, %r21, 124;
	mov.u32 	%r23, _ZZ24reduce_rms_1024_separatePfS_iE9warp_sums;
	add.s32 	%r24, %r23, %r22;
	st.shared.u32 	[%r24], %r3;
$L__BB11_6:
	bar.sync 	0;
	setp.ne.s32 	%p10, %r2, 0;
	@%p10 bra 	$L__BB11_8;
	ld.shared.f32 	%f18, [_ZZ24reduce_rms_1024_separatePfS_iE9warp_sums];
	add.f32 	%f19, %f18, 0f00000000;
	ld.shared.f32 	%f20, [_ZZ24reduce_rms_1024_separatePfS_iE9warp_sums+4];
	add.f32 	%f21, %f19, %f20;
	ld.shared.f32 	%f22, [_ZZ24reduce_rms_1024_separatePfS_iE9warp_sums+8];
	add.f32 	%f23, %f21, %f22;
	ld.shared.f32 	%f24, [_ZZ24reduce_rms_1024_separatePfS_iE9warp_sums+12];
	add.f32 	%f25, %f23, %f24;
	ld.shared.f32 	%f26, [_ZZ24reduce_rms_1024_separatePfS_iE9warp_sums+16];
	add.f32 	%f27, %f25, %f26;
	ld.shared.f32 	%f28, [_ZZ24reduce_rms_1024_separatePfS_iE9warp_sums+20];
	add.f32 	%f29, %f27, %f28;
	ld.shared.f32 	%f30, [_ZZ24reduce_rms_1024_separatePfS_iE9warp_sums+24];
	add.f32 	%f31, %f29, %f30;
	ld.shared.f32 	%f32, [_ZZ24reduce_rms_1024_separatePfS_iE9warp_sums+28];
	add.f32 	%f33, %f31, %f32;
	ld.shared.f32 	%f34, [_ZZ24reduce_rms_1024_separatePfS_iE9warp_sums+32];
	add.f32 	%f35, %f33, %f34;
	ld.shared.f32 	%f36, [_ZZ24reduce_rms_1024_separatePfS_iE9warp_sums+36];
	add.f32 	%f37, %f35, %f36;
	ld.shared.f32 	%f38, [_ZZ24reduce_rms_1024_separatePfS_iE9warp_sums+40];
	add.f32 	%f39, %f37, %f38;
	ld.shared.f32 	%f40, [_ZZ24reduce_rms_1024_separatePfS_iE9warp_sums+44];
	add.f32 	%f41, %f39, %f40;
	ld.shared.f32 	%f42, [_ZZ24reduce_rms_1024_separatePfS_iE9warp_sums+48];
	add.f32 	%f43, %f41, %f42;
	ld.shared.f32 	%f44, [_ZZ24reduce_rms_1024_separatePfS_iE9warp_sums+52];
	add.f32 	%f45, %f43, %f44;
	ld.shared.f32 	%f46, [_ZZ24reduce_rms_1024_separatePfS_iE9warp_sums+56];
	add.f32 	%f47, %f45, %f46;
	ld.shared.f32 	%f48, [_ZZ24reduce_rms_1024_separatePfS_iE9warp_sums+60];
	add.f32 	%f49, %f47, %f48;
	ld.shared.f32 	%f50, [_ZZ24reduce_rms_1024_separatePfS_iE9warp_sums+64];
	add.f32 	%f51, %f49, %f50;
	ld.shared.f32 	%f52, [_ZZ24reduce_rms_1024_separatePfS_iE9warp_sums+68];
	add.f32 	%f53, %f51, %f52;
	ld.shared.f32 	%f54, [_ZZ24reduce_rms_1024_separatePfS_iE9warp_sums+72];
	add.f32 	%f55, %f53, %f54;
	ld.shared.f32 	%f56, [_ZZ24reduce_rms_1024_separatePfS_iE9warp_sums+76];
	add.f32 	%f57, %f55, %f56;
	ld.shared.f32 	%f58, [_ZZ24reduce_rms_1024_separatePfS_iE9warp_sums+80];
	add.f32 	%f59, %f57, %f58;
	ld.shared.f32 	%f60, [_ZZ24reduce_rms_1024_separatePfS_iE9warp_sums+84];
	add.f32 	%f61, %f59, %f60;
	ld.shared.f32 	%f62, [_ZZ24reduce_rms_1024_separatePfS_iE9warp_sums+88];
	add.f32 	%f63, %f61, %f62;
	ld.shared.f32 	%f64, [_ZZ24reduce_rms_1024_separatePfS_iE9warp_sums+92];
	add.f32 	%f65, %f63, %f64;
	ld.shared.f32 	%f66, [_ZZ24reduce_rms_1024_separatePfS_iE9warp_sums+96];
	add.f32 	%f67, %f65, %f66;
	ld.shared.f32 	%f68, [_ZZ24reduce_rms_1024_separatePfS_iE9warp_sums+100];
	add.f32 	%f69, %f67, %f68;
	ld.shared.f32 	%f70, [_ZZ24reduce_rms_1024_separatePfS_iE9warp_sums+104];
	add.f32 	%f71, %f69, %f70;
	ld.shared.f32 	%f72, [_ZZ24reduce_rms_1024_separatePfS_iE9warp_sums+108];
	add.f32 	%f73, %f71, %f72;
	ld.shared.f32 	%f74, [_ZZ24reduce_rms_1024_separatePfS_iE9warp_sums+112];
	add.f32 	%f75, %f73, %f74;
	ld.shared.f32 	%f76, [_ZZ24reduce_rms_1024_separatePfS_iE9warp_sums+116];
	add.f32 	%f77, %f75, %f76;
	ld.shared.f32 	%f78, [_ZZ24reduce_rms_1024_separatePfS_iE9warp_sums+120];
	add.f32 	%f79, %f77, %f78;
	ld.shared.f32 	%f80, [_ZZ24reduce_rms_1024_separatePfS_iE9warp_sums+124];
	add.f32 	%f81, %f79, %f80;
	cvt.rn.f32.s32 	%f82, %r4;
	div.rn.f32 	%f83, %f81, %f82;
	add.f32 	%f84, %f83, 0f358637BD;
	sqrt.rn.f32 	%f85, %f84;
	cvta.to.global.u64 	%rd11, %rd2;
	mul.wide.u32 	%rd12, %r1, 4;
	add.s64 	%rd13, %rd11, %rd12;
	st.global.f32 	[%rd13], %f85;
$L__BB11_8:
	ret;

}


// ===== COMPILED SASS (sm_100) =====

	.target	sm_100

	.elftype	@"ET_EXEC"


//--------------------- .note.nv.tkinfo           --------------------------
	.section	.note.nv.tkinfo,"",@"SHT_NOTE"
	.sectionflags	@"SHF_NOTE_NV_TKINFO"
	.tkinfo
        /*0018*/ 	.word	0x00000002
        /*0030*/ 	.string	""
        /*0030*/ 	.string	"ptxas"
        /*0030*/ 	.string	"Cuda compilation tools, release 13.0, V13.0.88"
        /*0030*/ 	.string	"Build cuda_13.0.r13.0/compiler.36424714_0"
        /*0030*/ 	.string	"-arch sm_100 -m 64 "



//--------------------- .note.nv.cuinfo           --------------------------
	.section	.note.nv.cuinfo,"",@"SHT_NOTE"
	.sectionflags	@"SHF_NOTE_NV_CUINFO"
        /*0018*/ 	.short	0x0002
        /*001a*/ 	.short	0x0064
        /*001c*/ 	.short	0x0082
	.zero		2


//--------------------- .nv.info                  --------------------------
	.section	.nv.info,"",@"SHT_CUDA_INFO"
	.align	4


	//----- nvinfo : EIATTR_REGCOUNT
	.align		4
        /*0000*/ 	.byte	0x04, 0x2f
        /*0002*/ 	.short	(.L_1 - .L_0)
	.align		4
.L_0:
        /*0004*/ 	.word	index@(_Z20reduce_rms_32_atomicPfS_i)
        /*0008*/ 	.word	0x0000001c


	//----- nvinfo : EIATTR_FRAME_SIZE
	.align		4
.L_1:
        /*000c*/ 	.byte	0x04, 0x11
        /*000e*/ 	.short	(.L_3 - .L_2)
	.align		4
.L_2:
        /*0010*/ 	.word	index@($__internal_23_$__cuda_sm3x_div_rn_noftz_f32_slowpath)
        /*0014*/ 	.word	0x00000000


	//----- nvinfo : EIATTR_FRAME_SIZE
	.align		4
.L_3:
        /*0018*/ 	.byte	0x04, 0x11
        /*001a*/ 	.short	(.L_5 - .L_4)
	.align		4
.L_4:
        /*001c*/ 	.word	index@($__internal_22_$__cuda_sm20_sqrt_rn_f32_slowpath)
        /*0020*/ 	.word	0x00000000


	//----- nvinfo : EIATTR_FRAME_SIZE
	.align		4
.L_5:
        /*0024*/ 	.byte	0x04, 0x11
        /*0026*/ 	.short	(.L_7 - .L_6)
	.align		4
.L_6:
        /*0028*/ 	.word	index@(_Z20reduce_rms_32_atomicPfS_i)
        /*002c*/ 	.word	0x00000000


	//----- nvinfo : EIATTR_REGCOUNT
	.align		4
.L_7:
        /*0030*/ 	.byte	0x04, 0x2f
        /*0032*/ 	.short	(.L_9 - .L_8)
	.align		4
.L_8:
        /*0034*/ 	.word	index@(_Z22reduce_rms_32_separatePfS_i)
        /*0038*/ 	.word	0x0000001c


	//----- nvinfo : EIATTR_FRAME_SIZE
	.align		4
.L_9:
        /*003c*/ 	.byte	0x04, 0x11
        /*003e*/ 	.short	(.L_11 - .L_10)
	.align		4
.L_10:
        /*0040*/ 	.word	index@($__internal_21_$__cuda_sm3x_div_rn_noftz_f32_slowpath)
        /*0044*/ 	.word	0x00000000


	//----- nvinfo : EIATTR_FRAME_SIZE
	.align		4
.L_11:
        /*0048*/ 	.byte	0x04, 0x11
        /*004a*/ 	.short	(.L_13 - .L_12)
	.align		4
.L_12:
        /*004c*/ 	.word	index@($__internal_20_$__cuda_sm20_sqrt_rn_f32_slowpath)
        /*0050*/ 	.word	0x00000000


	//----- nvinfo : EIATTR_FRAME_SIZE
	.align		4
.L_13:
        /*0054*/ 	.byte	0x04, 0x11
        /*0056*/ 	.short	(.L_15 - .L_14)
	.align		4
.L_14:
        /*0058*/ 	.word	index@(_Z22reduce_rms_32_separatePfS_i)
        /*005c*/ 	.word	0x00000000


	//----- nvinfo : EIATTR_REGCOUNT
	.align		4
.L_15:
        /*0060*/ 	.byte	0x04, 0x2f
        /*0062*/ 	.short	(.L_17 - .L_16)
	.align		4
.L_16:
        /*0064*/ 	.word	index@(_Z20reduce_rms_64_atomicPfS_i)
        /*0068*/ 	.word	0x00000014


	//----- nvinfo : EIATTR_FRAME_SIZE
	.align		4
.L_17:
        /*006c*/ 	.byte	0x04, 0x11
        /*006e*/ 	.short	(.L_19 - .L_18)
	.align		4
.L_18:
        /*0070*/ 	.word	index@($__internal_19_$__cuda_sm3x_div_rn_noftz_f32_slowpath)
        /*0074*/ 	.word	0x00000000


	//----- nvinfo : EIATTR_FRAME_SIZE
	.align		4
.L_19:
        /*0078*/ 	.byte	0x04, 0x11
        /*007a*/ 	.short	(.L_21 - .L_20)
	.align		4
.L_20:
        /*007c*/ 	.word	index@($__internal_18_$__cuda_sm20_sqrt_rn_f32_slowpath)
        /*0080*/ 	.word	0x00000000


	//----- nvinfo : EIATTR_FRAME_SIZE
	.align		4
.L_21:
        /*0084*/ 	.byte	0x04, 0x11
        /*0086*/ 	.short	(.L_23 - .L_22)
	.align		4
.L_22:
        /*0088*/ 	.word	index@(_Z20reduce_rms_64_atomicPfS_i)
        /*008c*/ 	.word	0x00000000


	//----- nvinfo : EIATTR_REGCOUNT
	.align		4
.L_23:
        /*0090*/ 	.byte	0x04, 0x2f
        /*0092*/ 	.short	(.L_25 - .L_24)
	.align		4
.L_24:
        /*0094*/ 	.word	index@(_Z22reduce_rms_64_separatePfS_i)
        /*0098*/ 	.word	0x00000016


	//----- nvinfo : EIATTR_FRAME_SIZE
	.align		4
.L_25:
        /*009c*/ 	.byte	0x04, 0x11
        /*009e*/ 	.short	(.L_27 - .L_26)
	.align		4
.L_26:
        /*00a0*/ 	.word	index@($__internal_17_$__cuda_sm3x_div_rn_noftz_f32_slowpath)
        /*00a4*/ 	.word	0x00000000


	//----- nvinfo : EIATTR_FRAME_SIZE
	.align		4
.L_27:
        /*00a8*/ 	.byte	0x04, 0x11
        /*00aa*/ 	.short	(.L_29 - .L_28)
	.align		4
.L_28:
        /*00ac*/ 	.word	index@($__internal_16_$__cuda_sm20_sqrt_rn_f32_slowpath)
        /*00b0*/ 	.word	0x00000000


	//----- nvinfo : EIATTR_FRAME_SIZE
	.align		4
.L_29:
        /*00b4*/ 	.byte	0x04, 0x11
        /*00b6*/ 	.short	(.L_31 - .L_30)
	.align		4
.L_30:
        /*00b8*/ 	.word	index@(_Z22reduce_rms_64_separatePfS_i)
        /*00bc*/ 	.word	0x00000000


	//----- nvinfo : EIATTR_REGCOUNT
	.align		4
.L_31:
        /*00c0*/ 	.byte	0x04, 0x2f
        /*00c2*/ 	.short	(.L_33 - .L_32)
	.align		4
.L_32:
        /*00c4*/ 	.word	index@(_Z21reduce_rms_128_atomicPfS_i)
        /*00c8*/ 	.word	0x00000014


	//----- nvinfo : EIATTR_FRAME_SIZE
	.align		4
.L_33:
        /*00cc*/ 	.byte	0x04, 0x11
        /*00ce*/ 	.short	(.L_35 - .L_34)
	.align		4
.L_34:
        /*00d0*/ 	.word	index@($__internal_15_$__cuda_sm3x_div_rn_noftz_f32_slowpath)
        /*00d4*/ 	.word	0x00000000


	//----- nvinfo : EIATTR_FRAME_SIZE
	.align		4
.L_35:
        /*00d8*/ 	.byte	0x04, 0x11
        /*00da*/ 	.short	(.L_37 - .L_36)
	.align		4
.L_36:
        /*00dc*/ 	.word	index@($__internal_14_$__cuda_sm20_sqrt_rn_f32_slowpath)
        /*00e0*/ 	.word	0x00000000


	//----- nvinfo : EIATTR_FRAME_SIZE
	.align		4
.L_37:
        /*00e4*/ 	.byte	0x04, 0x11
        /*00e6*/ 	.short	(.L_39 - .L_38)
	.align		4
.L_38:
        /*00e8*/ 	.word	index@(_Z21reduce_rms_128_atomicPfS_i)
        /*00ec*/ 	.word	0x00000000


	//----- nvinfo : EIATTR_REGCOUNT
	.align		4
.L_39:
        /*00f0*/ 	.byte	0x04, 0x2f
        /*00f2*/ 	.short	(.L_41 - .L_40)
	.align		4
.L_40:
        /*00f4*/ 	.word	index@(_Z23reduce_rms_128_separatePfS_i)
        /*00f8*/ 	.word	0x00000016


	//----- nvinfo : EIATTR_FRAME_SIZE
	.align		4
.L_41:
        /*00fc*/ 	.byte	0x04, 0x11
        /*00fe*/ 	.short	(.L_43 - .L_42)
	.align		4
.L_42:
        /*0100*/ 	.word	index@($__internal_13_$__cuda_sm3x_div_rn_noftz_f32_slowpath)
        /*0104*/ 	.word	0x00000000


	//----- nvinfo : EIATTR_FRAME_SIZE
	.align		4
.L_43:
        /*0108*/ 	.byte	0x04, 0x11
        /*010a*/ 	.short	(.L_45 - .L_44)
	.align		4
.L_44:
        /*010c*/ 	.word	index@($__internal_12_$__cuda_sm20_sqrt_rn_f32_slowpath)
        /*0110*/ 	.word	0x00000000


	//----- nvinfo : EIATTR_FRAME_SIZE
	.align		4
.L_45:
        /*0114*/ 	.byte	0x04, 0x11
        /*0116*/ 	.short	(.L_47 - .L_46)
	.align		4
.L_46:
        /*0118*/ 	.word	index@(_Z23reduce_rms_128_separatePfS_i)
        /*011c*/ 	.word	0x00000000


	//----- nvinfo : EIATTR_REGCOUNT
	.align		4
.L_47:
        /*0120*/ 	.byte	0x04, 0x2f
        /*0122*/ 	.short	(.L_49 - .L_48)
	.align		4
.L_48:
        /*0124*/ 	.word	index@(_Z21reduce_rms_256_atomicPfS_i)
        /*0128*/ 	.word	0x00000014


	//----- nvinfo : EIATTR_FRAME_SIZE
	.align		4
.L_49:
        /*012c*/ 	.byte	0x04, 0x11
        /*012e*/ 	.short	(.L_51 - .L_50)
	.align		4
.L_50:
        /*0130*/ 	.word	index@($__internal_11_$__cuda_sm3x_div_rn_noftz_f32_slowpath)
        /*0134*/ 	.word	0x00000000


	//----- nvinfo : EIATTR_FRAME_SIZE
	.align		4
.L_51:
        /*0138*/ 	.byte	0x04, 0x11
        /*013a*/ 	.short	(.L_53 - .L_52)
	.align		4
.L_52:
        /*013c*/ 	.word	index@($__internal_10_$__cuda_sm20_sqrt_rn_f32_slowpath)
        /*0140*/ 	.word	0x00000000


	//----- nvinfo : EIATTR_FRAME_SIZE
	.align		4
.L_53:
        /*0144*/ 	.byte	0x04, 0x11
        /*0146*/ 	.short	(.L_55 - .L_54)
	.align		4
.L_54:
        /*0148*/ 	.word	index@(_Z21reduce_rms_256_atomicPfS_i)
        /*014c*/ 	.word	0x00000000


	//----- nvinfo : EIATTR_REGCOUNT
	.align		4
.L_55:
        /*0150*/ 	.byte	0x04, 0x2f
        /*0152*/ 	.short	(.L_57 - .L_56)
	.align		4
.L_56:
        /*0154*/ 	.word	index@(_Z23reduce_rms_256_separatePfS_i)
        /*0158*/ 	.word	0x00000016


	//----- nvinfo : EIATTR_FRAME_SIZE
	.align		4
.L_57:
        /*015c*/ 	.byte	0x04, 0x11
        /*015e*/ 	.short	(.L_59 - .L_58)
	.align		4
.L_58:
        /*0160*/ 	.word	index@($__internal_9_$__cuda_sm3x_div_rn_noftz_f32_slowpath)
        /*0164*/ 	.word	0x00000000


	//----- nvinfo : EIATTR_FRAME_SIZE
	.align		4
.L_59:
        /*0168*/ 	.byte	0x04, 0x11
        /*016a*/ 	.short	(.L_61 - .L_60)
	.align		4
.L_60:
        /*016c*/ 	.word	index@($__internal_8_$__cuda_sm20_sqrt_rn_f32_slowpath)
        /*0170*/ 	.word	0x00000000


	//----- nvinfo : EIATTR_FRAME_SIZE
	.align		4
.L_61:
        /*0174*/ 	.byte	0x04, 0x11
        /*0176*/ 	.short	(.L_63 - .L_62)
	.align		4
.L_62:
        /*0178*/ 	.word	index@(_Z23reduce_rms_256_separatePfS_i)
        /*017c*/ 	.word	0x00000000


	//----- nvinfo : EIATTR_REGCOUNT
	.align		4
.L_63:
        /*0180*/ 	.byte	0x04, 0x2f
        /*0182*/ 	.short	(.L_65 - .L_64)
	.align		4
.L_64:
        /*0184*/ 	.word	index@(_Z21reduce_rms_512_atomicPfS_i)
        /*0188*/ 	.word	0x00000011


	//----- nvinfo : EIATTR_FRAME_SIZE
	.align		4
.L_65:
        /*018c*/ 	.byte	0x04, 0x11
        /*018e*/ 	.short	(.L_67 - .L_66)
	.align		4
.L_66:
        /*0190*/ 	.word	index@($__internal_7_$__cuda_sm3x_div_rn_noftz_f32_slowpath)
        /*0194*/ 	.word	0x00000000


	//----- nvinfo : EIATTR_FRAME_SIZE
	.align		4
.L_67:
        /*0198*/ 	.byte	0x04, 0x11
        /*019a*/ 	.short	(.L_69 - .L_68)
	.align		4
.L_68:
        /*019c*/ 	.word	index@($__internal_6_$__cuda_sm20_sqrt_rn_f32_slowpath)
        /*01a0*/ 	.word	0x00000000


	//----- nvinfo : EIATTR_FRAME_SIZE
	.align		4
.L_69:
        /*01a4*/ 	.byte	0x04, 0x11
        /*01a6*/ 	.short	(.L_71 - .L_70)
	.align		4
.L_70:
        /*01a8*/ 	.word	index@(_Z21reduce_rms_512_atomicPfS_i)
        /*01ac*/ 	.word	0x00000000


	//----- nvinfo : EIATTR_REGCOUNT
	.align		4
.L_71:
        /*01b0*/ 	.byte	0x04, 0x2f
        /*01b2*/ 	.short	(.L_73 - .L_72)
	.align		4
.L_72:
        /*01b4*/ 	.word	index@(_Z23reduce_rms_512_separatePfS_i)
        /*01b8*/ 	.word	0x00000016


	//----- nvinfo : EIATTR_FRAME_SIZE
	.align		4
.L_73:
        /*01bc*/ 	.byte	0x04, 0x11
        /*01be*/ 	.short	(.L_75 - .L_74)
	.align		4
.L_74:
        /*01c0*/ 	.word	index@($__internal_5_$__cuda_sm3x_div_rn_noftz_f32_slowpath)
        /*01c4*/ 	.word	0x00000000


	//----- nvinfo : EIATTR_FRAME_SIZE
	.align		4
.L_75:
        /*01c8*/ 	.byte	0x04, 0x11
        /*01ca*/ 	.short	(.L_77 - .L_76)
	.align		4
.L_76:
        /*01cc*/ 	.word	index@($__internal_4_$__cuda_sm20_sqrt_rn_f32_slowpath)
        /*01d0*/ 	.word	0x00000000


	//----- nvinfo : EIATTR_FRAME_SIZE
	.align		4
.L_77:
        /*01d4*/ 	.byte	0x04, 0x11
        /*01d6*/ 	.short	(.L_79 - .L_78)
	.align		4
.L_78:
        /*01d8*/ 	.word	index@(_Z23reduce_rms_512_separatePfS_i)
        /*01dc*/ 	.word	0x00000000


	//----- nvinfo : EIATTR_REGCOUNT
	.align		4
.L_79:
        /*01e0*/ 	.byte	0x04, 0x2f
        /*01e2*/ 	.short	(.L_81 - .L_80)
	.align		4
.L_80:
        /*01e4*/ 	.word	index@(_Z22reduce_rms_1024_atomicPfS_i)
        /*01e8*/ 	.word	0x00000010


	//----- nvinfo : EIATTR_FRAME_SIZE
	.align		4
.L_81:
        /*01ec*/ 	.byte	0x04, 0x11
        /*01ee*/ 	.short	(.L_83 - .L_82)
	.align		4
.L_82:
        /*01f0*/ 	.word	index@($__internal_3_$__cuda_sm3x_div_rn_noftz_f32_slowpath)
        /*01f4*/ 	.word	0x00000000


	//----- nvinfo : EIATTR_FRAME_SIZE
	.align		4
.L_83:
        /*01f8*/ 	.byte	0x04, 0x11
        /*01fa*/ 	.short	(.L_85 - .L_84)
	.align		4
.L_84:
        /*01fc*/ 	.word	index@($__internal_2_$__cuda_sm20_sqrt_rn_f32_slowpath)
        /*0200*/ 	.word	0x00000000


	//----- nvinfo : EIATTR_FRAME_SIZE
	.align		4
.L_85:
        /*0204*/ 	.byte	0x04, 0x11
        /*0206*/ 	.short	(.L_87 - .L_86)
	.align		4
.L_86:
        /*0208*/ 	.word	index@(_Z22reduce_rms_1024_atomicPfS_i)
        /*020c*/ 	.word	0x00000000


	//----- nvinfo : EIATTR_REGCOUNT
	.align		4
.L_87:
        /*0210*/ 	.byte	0x04, 0x2f
        /*0212*/ 	.short	(.L_89 - .L_88)
	.align		4
.L_88:
        /*0214*/ 	.word	index@(_Z24reduce_rms_1024_separatePfS_i)
        /*0218*/ 	.word	0x00000016


	//----- nvinfo : EIATTR_FRAME_SIZE
	.align		4
.L_89:
        /*021c*/ 	.byte	0x04, 0x11
        /*021e*/ 	.short	(.L_91 - .L_90)
	.align		4
.L_90:
        /*0220*/ 	.word	index@($__internal_1_$__cuda_sm3x_div_rn_noftz_f32_slowpath)
        /*0224*/ 	.word	0x00000000


	//----- nvinfo : EIATTR_FRAME_SIZE
	.align		4
.L_91:
        /*0228*/ 	.byte	0x04, 0x11
        /*022a*/ 	.short	(.L_93 - .L_92)
	.align		4
.L_92:
        /*022c*/ 	.word	index@($__internal_0_$__cuda_sm20_sqrt_rn_f32_slowpath)
        /*0230*/ 	.word	0x00000000


	//----- nvinfo : EIATTR_FRAME_SIZE
	.align		4
.L_93:
        /*0234*/ 	.byte	0x04, 0x11
        /*0236*/ 	.short	(.L_95 - .L_94)
	.align		4
.L_94:
        /*0238*/ 	.word	index@(_Z24reduce_rms_1024_separatePfS_i)
        /*023c*/ 	.word	0x00000000


	//----- nvinfo : EIATTR_MIN_STACK_SIZE
	.align		4
.L_95:
        /*0240*/ 	.byte	0x04, 0x12
        /*0242*/ 	.short	(.L_97 - .L_96)
	.align		4
.L_96:
        /*0244*/ 	.word	index@(_Z24reduce_rms_1024_separatePfS_i)
        /*0248*/ 	.word	0x00000000


	//----- nvinfo : EIATTR_MIN_STACK_SIZE
	.align		4
.L_97:
        /*024c*/ 	.byte	0x04, 0x12
        /*024e*/ 	.short	(.L_99 - .L_98)
	.align		4
.L_98:
        /*0250*/ 	.word	index@(_Z22reduce_rms_1024_atomicPfS_i)
        /*0254*/ 	.word	0x00000000


	//----- nvinfo : EIATTR_MIN_STACK_SIZE
	.align		4
.L_99:
        /*0258*/ 	.byte	0x04, 0x12
        /*025a*/ 	.short	(.L_101 - .L_100)
	.align		4
.L_100:
        /*025c*/ 	.word	index@(_Z23reduce_rms_512_separatePfS_i)
        /*0260*/ 	.word	0x00000000


	//----- nvinfo : EIATTR_MIN_STACK_SIZE
	.align		4
.L_101:
        /*0264*/ 	.byte	0x04, 0x12
        /*0266*/ 	.short	(.L_103 - .L_102)
	.align		4
.L_102:
        /*0268*/ 	.word	index@(_Z21reduce_rms_512_atomicPfS_i)
        /*026c*/ 	.word	0x00000000


	//----- nvinfo : EIATTR_MIN_STACK_SIZE
	.align		4
.L_103:
        /*0270*/ 	.byte	0x04, 0x12
        /*0272*/ 	.short	(.L_105 - .L_104)
	.align		4
.L_104:
        /*0274*/ 	.word	index@(_Z23reduce_rms_256_separatePfS_i)
        /*0278*/ 	.word	0x00000000


	//----- nvinfo : EIATTR_MIN_STACK_SIZE
	.align		4
.L_105:
        /*027c*/ 	.byte	0x04, 0x12
        /*027e*/ 	.short	(.L_107 - .L_106)
	.align		4
.L_106:
        /*0280*/ 	.word	index@(_Z21reduce_rms_256_atomicPfS_i)
        /*0284*/ 	.word	0x00000000


	//----- nvinfo : EIATTR_MIN_STACK_SIZE
	.align		4
.L_107:
        /*0288*/ 	.byte	0x04, 0x12
        /*028a*/ 	.short	(.L_109 - .L_108)
	.align		4
.L_108:
        /*028c*/ 	.word	index@(_Z23reduce_rms_128_separatePfS_i)
        /*0290*/ 	.word	0x00000000


	//----- nvinfo : EIATTR_MIN_STACK_SIZE
	.align		4
.L_109:
        /*0294*/ 	.byte	0x04, 0x12
        /*0296*/ 	.short	(.L_111 - .L_110)
	.align		4
.L_110:
        /*0298*/ 	.word	index@(_Z21reduce_rms_128_atomicPfS_i)
        /*029c*/ 	.word	0x00000000


	//----- nvinfo : EIATTR_MIN_STACK_SIZE
	.align		4
.L_111:
        /*02a0*/ 	.byte	0x04, 0x12
        /*02a2*/ 	.short	(.L_113 - .L_112)
	.align		4
.L_112:
        /*02a4*/ 	.word	index@(_Z22reduce_rms_64_separatePfS_i)
        /*02a8*/ 	.word	0x00000000


	//----- nvinfo : EIATTR_MIN_STACK_SIZE
	.align		4
.L_113:
        /*02ac*/ 	.byte	0x04, 0x12
        /*02ae*/ 	.short	(.L_115 - .L_114)
	.align		4
.L_114:
        /*02b0*/ 	.word	index@(_Z20reduce_rms_64_atomicPfS_i)
        /*02b4*/ 	.word	0x00000000


	//----- nvinfo : EIATTR_MIN_STACK_SIZE
	.align		4
.L_115:
        /*02b8*/ 	.byte	0x04, 0x12
        /*02ba*/ 	.short	(.L_117 - .L_116)
	.align		4
.L_116:
        /*02bc*/ 	.word	index@(_Z22reduce_rms_32_separatePfS_i)
        /*02c0*/ 	.word	0x00000000


	//----- nvinfo : EIATTR_MIN_STACK_SIZE
	.align		4
.L_117:
        /*02c4*/ 	.byte	0x04, 0x12
        /*02c6*/ 	.short	(.L_119 - .L_118)
	.align		4
.L_118:
        /*02c8*/ 	.word	index@(_Z20reduce_rms_32_atomicPfS_i)
        /*02cc*/ 	.word	0x00000000
.L_119:


//--------------------- .nv.compat                --------------------------
	.section	.nv.compat,"",@"SHT_CUDA_COMPAT_INFO"
	.align	4
        /*0000*/ 	.byte	0x02, 0x09, 0x00, 0x00, 0x02, 0x02, 0x01, 0x00, 0x02, 0x05, 0x05, 0x00, 0x03, 0x07, 0x01, 0x01
        /*0010*/ 	.byte	0x02, 0x03, 0x00, 0x00, 0x02, 0x06, 0x01, 0x00, 0x04, 0x0b, 0x08, 0x00, 0x01, 0x00, 0x00, 0x00
        /*0020*/ 	.byte	0x00, 0x00, 0x00, 0x00


//--------------------- .nv.info._Z24reduce_rms_1024_separatePfS_i --------------------------
	.section	.nv.info._Z24reduce_rms_1024_separatePfS_i,"",@"SHT_CUDA_INFO"
	.sectionflags	@""
	.align	4


	//----- nvinfo : EIATTR_CUDA_API_VERSION
	.align		4
        /*0000*/ 	.byte	0x04, 0x37
        /*0002*/ 	.short	(.L_121 - .L_120)
.L_120:
        /*0004*/ 	.word	0x00000082


	//----- nvinfo : EIATTR_KPARAM_INFO
	.align		4
.L_121:
        /*0008*/ 	.byte	0x04, 0x17
        /*000a*/ 	.short	(.L_123 - .L_122)
.L_122:
        /*000c*/ 	.word	0x00000000
        /*0010*/ 	.short	0x0002
        /*0012*/ 	.short	0x0010
        /*0014*/ 	.byte	0x00, 0xf0, 0x11, 0x00


	//----- nvinfo : EIATTR_KPARAM_INFO
	.align		4
.L_123:
        /*0018*/ 	.byte	0x04, 0x17
        /*001a*/ 	.short	(.L_125 - .L_124)
.L_124:
        /*001c*/ 	.word	0x00000000
        /*0020*/ 	.short	0x0001
        /*0022*/ 	.short	0x0008
        /*0024*/ 	.byte	0x00, 0xf5, 0x21, 0x00


	//----- nvinfo : EIATTR_KPARAM_INFO
	.align		4
.L_125:
        /*0028*/ 	.byte	0x04, 0x17
        /*002a*/ 	.short	(.L_127 - .L_126)
.L_126:
        /*002c*/ 	.word	0x00000000
        /*0030*/ 	.short	0x0000
        /*0032*/ 	.short	0x0000
        /*0034*/ 	.byte	0x00, 0xf5, 0x21, 0x00


	//----- nvinfo : EIATTR_SPARSE_MMA_MASK
	.align		4
.L_127:
        /*0038*/ 	.byte	0x03, 0x50
        /*003a*/ 	.short	0x0000


	//----- nvinfo : EIATTR_MAXREG_COUNT
	.align		4
        /*003c*/ 	.byte	0x03, 0x1b
        /*003e*/ 	.short	0x00ff


	//----- nvinfo : EIATTR_NUM_BARRIERS
	.align		4
        /*0040*/ 	.byte	0x02, 0x4c
        /*0042*/ 	.byte	0x01
	.zero		1


	//----- nvinfo : EIATTR_MERCURY_ISA_VERSION
	.align		4
        /*0044*/ 	.byte	0x03, 0x5f
        /*0046*/ 	.short	0x0101


	//----- nvinfo : EIATTR_COOP_GROUP_MASK_REGIDS
	.align		4
        /*0048*/ 	.byte	0x04, 0x29
        /*004a*/ 	.short	(.L_129 - .L_128)


	//   ....[0]....
.L_128:
        /*004c*/ 	.word	0x05000009


	//   ....[1]....
        /*0050*/ 	.word	0x05000009


	//   ....[2]....
        /*0054*/ 	.word	0x05000009


	//   ....[3]....
        /*0058*/ 	.word	0x05000009


	//   ....[4]....
        /*005c*/ 	.word	0x05000009


	//   ....[5]....
        /*0060*/ 	.word	0x05000009


	//----- nvinfo : EIATTR_COOP_GROUP_INSTR_OFFSETS
	.align		4
.L_129:
        /*0064*/ 	.byte	0x04, 0x28
        /*0066*/ 	.short	(.L_131 - .L_130)


	//   ....[0]....
.L_130:
        /*0068*/ 	.word	0x00000190


	//   ....[1]....
        /*006c*/ 	.word	0x000001c0


	//   ....[2]....
        /*0070*/ 	.word	0x000001f0


	//   ....[3]....
        /*0074*/ 	.word	0x00000220


	//   ....[4]....
        /*0078*/ 	.word	0x00000240


	//   ....[5]....
        /*007c*/ 	.word	0x00000270


	//----- nvinfo : EIATTR_VRC_CTA_INIT_COUNT
	.align		4
.L_131:
        /*0080*/ 	.byte	0x02, 0x4a
	.zero		1
	.zero		1


	//----- nvinfo : EIATTR_EXIT_INSTR_OFFSETS
	.align		4
        /*0084*/ 	.byte	0x04, 0x1c
        /*0086*/ 	.short	(.L_133 - .L_132)


	//   ....[0]....
.L_132:
        /*0088*/ 	.word	0x000002c0


	//   ....[1]....
        /*008c*/ 	.word	0x00000740


	//----- nvinfo : EIATTR_CRS_STACK_SIZE
	.align		4
.L_133:
        /*0090*/ 	.byte	0x04, 0x1e
        /*0092*/ 	.short	(.L_135 - .L_134)
.L_134:
        /*0094*/ 	.word	0x00000000


	//----- nvinfo : EIATTR_CBANK_PARAM_SIZE
	.align		4
.L_135:
        /*0098*/ 	.byte	0x03, 0x19
        /*009a*/ 	.short	0x0014


	//----- nvinfo : EIATTR_PARAM_CBANK
	.align		4
        /*009c*/ 	.byte	0x04, 0x0a
        /*009e*/ 	.short	(.L_137 - .L_136)
	.align		4
.L_136:
        /*00a0*/ 	.word	index@(.nv.constant0._Z24reduce_rms_1024_separatePfS_i)
        /*00a4*/ 	.short	0x0380
        /*00a6*/ 	.short	0x0014


	//----- nvinfo : EIATTR_SW_WAR
	.align		4
.L_137:
        /*00a8*/ 	.byte	0x04, 0x36
        /*00aa*/ 	.short	(.L_139 - .L_138)
.L_138:
        /*00ac*/ 	.word	0x00000008
.L_139:


//--------------------- .nv.info._Z22reduce_rms_1024_atomicPfS_i --------------------------
	.section	.nv.info._Z22reduce_rms_1024_atomicPfS_i,"",@"SHT_CUDA_INFO"
	.sectionflags	@""
	.align	4


	//----- nvinfo : EIATTR_CUDA_API_VERSION
	.align		4
        /*0000*/ 	.byte	0x04, 0x37
        /*0002*/ 	.short	(.L_141 - .L_140)
.L_140:
        /*0004*/ 	.word	0x00000082


	//----- nvinfo : EIATTR_KPARAM_INFO
	.align		4
.L_141:
        /*0008*/ 	.byte	0x04, 0x17
        /*000a*/ 	.short	(.L_143 - .L_142)
.L_142:
        /*000c*/ 	.word	0x00000000
        /*0010*/ 	.short	0x0002
        /*0012*/ 	.short	0x0010
        /*0014*/ 	.byte	0x00, 0xf0, 0x11, 0x00


	//----- nvinfo : EIATTR_KPARAM_INFO
	.align		4
.L_143:
        /*0018*/ 	.byte	0x04, 0x17
        /*001a*/ 	.short	(.L_145 - .L_144)
.L_144:
        /*001c*/ 	.word	0x00000000
        /*0020*/ 	.short	0x0001
        /*0022*/ 	.short	0x0008
        /*0024*/ 	.byte	0x00, 0xf5, 0x21, 0x00


	//----- nvinfo : EIATTR_KPARAM_INFO
	.align		4
.L_145:
        /*0028*/ 	.byte	0x04, 0x17
        /*002a*/ 	.short	(.L_147 - .L_146)
.L_146:
        /*002c*/ 	.word	0x00000000
        /*0030*/ 	.short	0x0000
        /*0032*/ 	.short	0x0000
        /*0034*/ 	.byte	0x00, 0xf5, 0x21, 0x00


	//----- nvinfo : EIATTR_SPARSE_MMA_MASK
	.align		4
.L_147:
        /*0038*/ 	.byte	0x03, 0x50
        /*003a*/ 	.short	0x0000


	//----- nvinfo : EIATTR_MAXREG_COUNT
	.align		4
        /*003c*/ 	.byte	0x03, 0x1b
        /*003e*/ 	.short	0x00ff


	//----- nvinfo : EIATTR_NUM_BARRIERS
	.align		4
        /*0040*/ 	.byte	0x02, 0x4c
        /*0042*/ 	.byte	0x01
	.zero		1


	//----- nvinfo : EIATTR_MERCURY_ISA_VERSION
	.align		4
        /*0044*/ 	.byte	0x03, 0x5f
        /*0046*/ 	.short	0x0101


	//----- nvinfo : EIATTR_COOP_GROUP_MASK_REGIDS
	.align		4
        /*0048*/ 	.byte	0x04, 0x29
        /*004a*/ 	.short	(.L_149 - .L_148)


	//   ....[0]....
.L_148:
        /*004c*/ 	.word	0x05000000


	//   ....[1]....
        /*0050*/ 	.word	0x05000000


	//   ....[2]....
        /*0054*/ 	.word	0x05000000


	//   ....[3]....
        /*0058*/ 	.word	0x05000000


	//   ....[4]....
        /*005c*/ 	.word	0x05000000


	//   ....[5]....
        /*0060*/ 	.word	0x05000000


	//----- nvinfo : EIATTR_COOP_GROUP_INSTR_OFFSETS
	.align		4
.L_149:
        /*0064*/ 	.byte	0x04, 0x28
        /*0066*/ 	.short	(.L_151 - .L_150)


	//   ....[0]....
.L_150:
        /*0068*/ 	.word	0x000001f0


	//   ....[1]....
        /*006c*/ 	.word	0x00000210


	//   ....[2]....
        /*0070*/ 	.word	0x00000230


	//   ....[3]....
        /*0074*/ 	.word	0x00000250


	//   ....[4]....
        /*0078*/ 	.word	0x00000270


	//   ....[5]....
        /*007c*/ 	.word	0x00000290


	//----- nvinfo : EIATTR_VRC_CTA_INIT_COUNT
	.align		4
.L_151:
        /*0080*/ 	.byte	0x02, 0x4a
	.zero		1
	.zero		1


	//----- nvinfo : EIATTR_EXIT_INSTR_OFFSETS
	.align		4
        /*0084*/ 	.byte	0x04, 0x1c
        /*0086*/ 	.short	(.L_153 - .L_152)


	//   ....[0]....
.L_152:
        /*0088*/ 	.word	0x00000340


	//   ....[1]....
        /*008c*/ 	.word	0x00000550


	//----- nvinfo : EIATTR_CRS_STACK_SIZE
	.align		4
.L_153:
        /*0090*/ 	.byte	0x04, 0x1e
        /*0092*/ 	.short	(.L_155 - .L_154)
.L_154:
        /*0094*/ 	.word	0x00000000


	//----- nvinfo : EIATTR_CBANK_PARAM_SIZE
	.align		4
.L_155:
        /*0098*/ 	.byte	0x03, 0x19
        /*009a*/ 	.short	0x0014


	//----- nvinfo : EIATTR_PARAM_CBANK
	.align		4
        /*009c*/ 	.byte	0x04, 0x0a
        /*009e*/ 	.short	(.L_157 - .L_156)
	.align		4
.L_156:
        /*00a0*/ 	.word	index@(.nv.constant0._Z22reduce_rms_1024_atomicPfS_i)
        /*00a4*/ 	.short	0x0380
        /*00a6*/ 	.short	0x0014


	//----- nvinfo : EIATTR_SW_WAR
	.align		4
.L_157:
        /*00a8*/ 	.byte	0x04, 0x36
        /*00aa*/ 	.short	(.L_159 - .L_158)
.L_158:
        /*00ac*/ 	.word	0x00000008
.L_159:


//--------------------- .nv.info._Z23reduce_rms_512_separatePfS_i --------------------------
	.section	.nv.info._Z23reduce_rms_512_separatePfS_i,"",@"SHT_CUDA_INFO"
	.sectionflags	@""
	.align	4


	//----- nvinfo : EIATTR_CUDA_API_VERSION
	.align		4
        /*0000*/ 	.byte	0x04, 0x37
        /*0002*/ 	.short	(.L_161 - .L_160)
.L_160:
        /*0004*/ 	.word	0x00000082


	//----- nvinfo : EIATTR_KPARAM_INFO
	.align		4
.L_161:
        /*0008*/ 	.byte	0x04, 0x17
        /*000a*/ 	.short	(.L_163 - .L_162)
.L_162:
        /*000c*/ 	.word	0x00000000
        /*0010*/ 	.short	0x0002
        /*0012*/ 	.short	0x0010
        /*0014*/ 	.byte	0x00, 0xf0, 0x11, 0x00


	//----- nvinfo : EIATTR_KPARAM_INFO
	.align		4
.L_163:
        /*0018*/ 	.byte	0x04, 0x17
        /*001a*/ 	.short	(.L_165 - .L_164)
.L_164:
        /*001c*/ 	.word	0x00000000
        /*0020*/ 	.short	0x0001
        /*0022*/ 	.short	0x0008
        /*0024*/ 	.byte	0x00, 0xf5, 0x21, 0x00


	//----- nvinfo : EIATTR_KPARAM_INFO
	.align		4
.L_165:
        /*0028*/ 	.byte	0x04, 0x17
        /*002a*/ 	.short	(.L_167 - .L_166)
.L_166:
        /*002c*/ 	.word	0x00000000
        /*0030*/ 	.short	0x0000
        /*0032*/ 	.short	0x0000
        /*0034*/ 	.byte	0x00, 0xf5, 0x21, 0x00


	//----- nvinfo : EIATTR_SPARSE_MMA_MASK
	.align		4
.L_167:
        /*0038*/ 	.byte	0x03, 0x50
        /*003a*/ 	.short	0x0000


	//----- nvinfo : EIATTR_MAXREG_COUNT
	.align		4
        /*003c*/ 	.byte	0x03, 0x1b
        /*003e*/ 	.short	0x00ff


	//----- nvinfo : EIATTR_NUM_BARRIERS
	.align		4
        /*0040*/ 	.byte	0x02, 0x4c
        /*0042*/ 	.byte	0x01
	.zero		1


	//----- nvinfo : EIATTR_MERCURY_ISA_VERSION
	.align		4
        /*0044*/ 	.byte	0x03, 0x5f
        /*0046*/ 	.short	0x0101


	//----- nvinfo : EIATTR_COOP_GROUP_MASK_REGIDS
	.align		4
        /*0048*/ 	.byte	0x04, 0x29
        /*004a*/ 	.short	(.L_169 - .L_168)


	//   ....[0]....
.L_168:
        /*004c*/ 	.word	0x05000009


	//   ....[1]....
        /*0050*/ 	.word	0x05000009


	//   ....[2]....
        /*0054*/ 	.word	0x05000009


	//   ....[3]....
        /*0058*/ 	.word	0x05000009


	//   ....[4]....
        /*005c*/ 	.word	0x05000009


	//   ....[5]....
        /*0060*/ 	.word	0x05000009


	//----- nvinfo : EIATTR_COOP_GROUP_INSTR_OFFSETS
	.align		4
.L_169:
        /*0064*/ 	.byte	0x04, 0x28
        /*0066*/ 	.short	(.L_171 - .L_170)


	//   ....[0]....
.L_170:
        /*0068*/ 	.word	0x00000220


	//   ....[1]....
        /*006c*/ 	.word	0x00000240


	//   ....[2]....
        /*0070*/ 	.word	0x00000270


	//   ....[3]....
        /*0074*/ 	.word	0x000002a0


	//   ....[4]....
        /*0078*/ 	.word	0x000002c0


	//   ....[5]....
        /*007c*/ 	.word	0x000002f0


	//----- nvinfo : EIATTR_VRC_CTA_INIT_COUNT
	.align		4
.L_171:
        /*0080*/ 	.byte	0x02, 0x4a
	.zero		1
	.zero		1


	//----- nvinfo : EIATTR_EXIT_INSTR_OFFSETS
	.align		4
        /*0084*/ 	.byte	0x04, 0x1c
        /*0086*/ 	.short	(.L_173 - .L_172)


	//   ....[0]....
.L_172:
        /*0088*/ 	.word	0x00000340


	//   ....[1]....
        /*008c*/ 	.word	0x00000680


	//----- nvinfo : EIATTR_CRS_STACK_SIZE
	.align		4
.L_173:
        /*0090*/ 	.byte	0x04, 0x1e
        /*0092*/ 	.short	(.L_175 - .L_174)
.L_174:
        /*0094*/ 	.word	0x00000000


	//----- nvinfo : EIATTR_CBANK_PARAM_SIZE
	.align		4
.L_175:
        /*0098*/ 	.byte	0x03, 0x19
        /*009a*/ 	.short	0x0014


	//----- nvinfo : EIATTR_PARAM_CBANK
	.align		4
        /*009c*/ 	.byte	0x04, 0x0a
        /*009e*/ 	.short	(.L_177 - .L_176)
	.align		4
.L_176:
        /*00a0*/ 	.word	index@(.nv.constant0._Z23reduce_rms_512_separatePfS_i)
        /*00a4*/ 	.short	0x0380
        /*00a6*/ 	.short	0x0014


	//----- nvinfo : EIATTR_SW_WAR
	.align		4
.L_177:
        /*00a8*/ 	.byte	0x04, 0x36
        /*00aa*/ 	.short	(.L_179 - .L_178)
.L_178:
        /*00ac*/ 	.word	0x00000008
.L_179:


//--------------------- .nv.info._Z21reduce_rms_512_atomicPfS_i --------------------------
	.section	.nv.info._Z21reduce_rms_512_atomicPfS_i,"",@"SHT_CUDA_INFO"
	.sectionflags	@""
	.align	4


	//----- nvinfo : EIATTR_CUDA_API_VERSION
	.align		4
        /*0000*/ 	.byte	0x04, 0x37
        /*0002*/ 	.short	(.L_181 - .L_180)
.L_180:
        /*0004*/ 	.word	0x00000082


	//----- nvinfo : EIATTR_KPARAM_INFO
	.align		4
.L_181:
        /*0008*/ 	.byte	0x04, 0x17
        /*000a*/ 	.short	(.L_183 - .L_182)
.L_182:
        /*000c*/ 	.word	0x00000000
        /*0010*/ 	.short	0x0002
        /*0012*/ 	.short	0x0010
        /*0014*/ 	.byte	0x00, 0xf0, 0x11, 0x00


	//----- nvinfo : EIATTR_KPARAM_INFO
	.align		4
.L_183:
        /*0018*/ 	.byte	0x04, 0x17
        /*001a*/ 	.short	(.L_185 - .L_184)
.L_184:
        /*001c*/ 	.word	0x00000000
        /*0020*/ 	.short	0x0001
        /*0022*/ 	.short	0x0008
        /*0024*/ 	.byte	0x00, 0xf5, 0x21, 0x00


	//----- nvinfo : EIATTR_KPARAM_INFO
	.align		4
.L_185:
        /*0028*/ 	.byte	0x04, 0x17
        /*002a*/ 	.short	(.L_187 - .L_186)
.L_186:
        /*002c*/ 	.word	0x00000000
        /*0030*/ 	.short	0x0000
        /*0032*/ 	.short	0x0000
        /*0034*/ 	.byte	0x00, 0xf5, 0x21, 0x00


	//----- nvinfo : EIATTR_SPARSE_MMA_MASK
	.align		4
.L_187:
        /*0038*/ 	.byte	0x03, 0x50
        /*003a*/ 	.short	0x0000


	//----- nvinfo : EIATTR_MAXREG_COUNT
	.align		4
        /*003c*/ 	.byte	0x03, 0x1b
        /*003e*/ 	.short	0x00ff


	//----- nvinfo : EIATTR_NUM_BARRIERS
	.align		4
        /*0040*/ 	.byte	0x02, 0x4c
        /*0042*/ 	.byte	0x01
	.zero		1


	//----- nvinfo : EIATTR_MERCURY_ISA_VERSION
	.align		4
        /*0044*/ 	.byte	0x03, 0x5f
        /*0046*/ 	.short	0x0101


	//----- nvinfo : EIATTR_COOP_GROUP_MASK_REGIDS
	.align		4
        /*0048*/ 	.byte	0x04, 0x29
        /*004a*/ 	.short	(.L_189 - .L_188)


	//   ....[0]....
.L_188:
        /*004c*/ 	.word	0x05000000


	//   ....[1]....
        /*0050*/ 	.word	0x05000000


	//   ....[2]....
        /*0054*/ 	.word	0x05000000


	//   ....[3]....
        /*0058*/ 	.word	0x05000000


	//   ....[4]....
        /*005c*/ 	.word	0x05000000


	//   ....[5]....
        /*0060*/ 	.word	0x05000000


	//----- nvinfo : EIATTR_COOP_GROUP_INSTR_OFFSETS
	.align		4
.L_189:
        /*0064*/ 	.byte	0x04, 0x28
        /*0066*/ 	.short	(.L_191 - .L_190)


	//   ....[0]....
.L_190:
        /*0068*/ 	.word	0x00000270


	//   ....[1]....
        /*006c*/ 	.word	0x00000290


	//   ....[2]....
        /*0070*/ 	.word	0x000002b0


	//   ....[3]....
        /*0074*/ 	.word	0x000002d0


	//   ....[4]....
        /*0078*/ 	.word	0x000002f0


	//   ....[5]....
        /*007c*/ 	.word	0x00000310


	//----- nvinfo : EIATTR_VRC_CTA_INIT_COUNT
	.align		4
.L_191:
        /*0080*/ 	.byte	0x02, 0x4a
	.zero		1
	.zero		1


	//----- nvinfo : EIATTR_EXIT_INSTR_OFFSETS
	.align		4
        /*0084*/ 	.byte	0x04, 0x1c
        /*0086*/ 	.short	(.L_193 - .L_192)


	//   ....[0]....
.L_192:
        /*0088*/ 	.word	0x000003c0


	//   ....[1]....
        /*008c*/ 	.word	0x000005d0


	//----- nvinfo : EIATTR_CRS_STACK_SIZE
	.align		4
.L_193:
        /*0090*/ 	.byte	0x04, 0x1e
        /*0092*/ 	.short	(.L_195 - .L_194)
.L_194:
        /*0094*/ 	.word	0x00000000


	//----- nvinfo : EIATTR_CBANK_PARAM_SIZE
	.align		4
.L_195:
        /*0098*/ 	.byte	0x03, 0x19
        /*009a*/ 	.short	0x0014


	//----- nvinfo : EIATTR_PARAM_CBANK
	.align		4
        /*009c*/ 	.byte	0x04, 0x0a
        /*009e*/ 	.short	(.L_197 - .L_196)
	.align		4
.L_196:
        /*00a0*/ 	.word	index@(.nv.constant0._Z21reduce_rms_512_atomicPfS_i)
        /*00a4*/ 	.short	0x0380
        /*00a6*/ 	.short	0x0014


	//----- nvinfo : EIATTR_SW_WAR
	.align		4
.L_197:
        /*00a8*/ 	.byte	0x04, 0x36
        /*00aa*/ 	.short	(.L_199 - .L_198)
.L_198:
        /*00ac*/ 	.word	0x00000008
.L_199:


//--------------------- .nv.info._Z23reduce_rms_256_separatePfS_i --------------------------
	.section	.nv.info._Z23reduce_rms_256_separatePfS_i,"",@"SHT_CUDA_INFO"
	.sectionflags	@""
	.align	4


	//----- nvinfo : EIATTR_CUDA_API_VERSION
	.align		4
        /*0000*/ 	.byte	0x04, 0x37
        /*0002*/ 	.short	(.L_201 - .L_200)
.L_200:
        /*0004*/ 	.word	0x00000082


	//----- nvinfo : EIATTR_KPARAM_INFO
	.align		4
.L_201:
        /*0008*/ 	.byte	0x04, 0x17
        /*000a*/ 	.short	(.L_203 - .L_202)
.L_202:
        /*000c*/ 	.word	0x00000000
        /*0010*/ 	.short	0x0002
        /*0012*/ 	.short	0x0010
        /*0014*/ 	.byte	0x00, 0xf0, 0x11, 0x00


	//----- nvinfo : EIATTR_KPARAM_INFO
	.align		4
.L_203:
        /*0018*/ 	.byte	0x04, 0x17
        /*001a*/ 	.short	(.L_205 - .L_204)
.L_204:
        /*001c*/ 	.word	0x00000000
        /*0020*/ 	.short	0x0001
        /*0022*/ 	.short	0x0008
        /*0024*/ 	.byte	0x00, 0xf5, 0x21, 0x00


	//----- nvinfo : EIATTR_KPARAM_INFO
	.align		4
.L_205:
        /*0028*/ 	.byte	0x04, 0x17
        /*002a*/ 	.short	(.L_207 - .L_206)
.L_206:
        /*002c*/ 	.word	0x00000000
        /*0030*/ 	.short	0x0000
        /*0032*/ 	.short	0x0000
        /*0034*/ 	.byte	0x00, 0xf5, 0x21, 0x00


	//----- nvinfo : EIATTR_SPARSE_MMA_MASK
	.align		4
.L_207:
        /*0038*/ 	.byte	0x03, 0x50
        /*003a*/ 	.short	0x0000


	//----- nvinfo : EIATTR_MAXREG_COUNT
	.align		4
        /*003c*/ 	.byte	0x03, 0x1b
        /*003e*/ 	.short	0x00ff


	//----- nvinfo : EIATTR_NUM_BARRIERS
	.align		4
        /*0040*/ 	.byte	0x02, 0x4c
        /*0042*/ 	.byte	0x01
	.zero		1


	//----- nvinfo : EIATTR_MERCURY_ISA_VERSION
	.align		4
        /*0044*/ 	.byte	0x03, 0x5f
        /*0046*/ 	.short	0x0101


	//----- nvinfo : EIATTR_COOP_GROUP_MASK_REGIDS
	.align		4
        /*0048*/ 	.byte	0x04, 0x29
        /*004a*/ 	.short	(.L_209 - .L_208)


	//   ....[0]....
.L_208:
        /*004c*/ 	.word	0x05000007


	//   ....[1]....
        /*0050*/ 	.word	0x05000007


	//   ....[2]....
        /*0054*/ 	.word	0x05000007


	//   ....[3]....
        /*0058*/ 	.word	0x05000007


	//   ....[4]....
        /*005c*/ 	.word	0x05000007


	//   ....[5]....
        /*0060*/ 	.word	0x05000007


	//----- nvinfo : EIATTR_COOP_GROUP_INSTR_OFFSETS
	.align		4
.L_209:
        /*0064*/ 	.byte	0x04, 0x28
        /*0066*/ 	.short	(.L_211 - .L_210)


	//   ....[0]....
.L_210:
        /*0068*/ 	.word	0x00000320


	//   ....[1]....
        /*006c*/ 	.word	0x00000340


	//   ....[2]....
        /*0070*/ 	.word	0x00000360


	//   ....[3]....
        /*0074*/ 	.word	0x00000380


	//   ....[4]....
        /*0078*/ 	.word	0x000003a0


	//   ....[5]....
        /*007c*/ 	.word	0x000003e0


	//----- nvinfo : EIATTR_VRC_CTA_INIT_COUNT
	.align		4
.L_211:
        /*0080*/ 	.byte	0x02, 0x4a
	.zero		1
	.zero		1


	//----- nvinfo : EIATTR_EXIT_INSTR_OFFSETS
	.align		4
        /*0084*/ 	.byte	0x04, 0x1c
        /*0086*/ 	.short	(.L_213 - .L_212)


	//   ....[0]....
.L_212:
        /*0088*/ 	.word	0x00000440


	//   ....[1]....
        /*008c*/ 	.word	0x000006e0


	//----- nvinfo : EIATTR_CRS_STACK_SIZE
	.align		4
.L_213:
        /*0090*/ 	.byte	0x04, 0x1e
        /*0092*/ 	.short	(.L_215 - .L_214)
.L_214:
        /*0094*/ 	.word	0x00000000


	//----- nvinfo : EIATTR_CBANK_PARAM_SIZE
	.align		4
.L_215:
        /*0098*/ 	.byte	0x03, 0x19
        /*009a*/ 	.short	0x0014


	//----- nvinfo : EIATTR_PARAM_CBANK
	.align		4
        /*009c*/ 	.byte	0x04, 0x0a
        /*009e*/ 	.short	(.L_217 - .L_216)
	.align		4
.L_216:
        /*00a0*/ 	.word	index@(.nv.constant0._Z23reduce_rms_256_separatePfS_i)
        /*00a4*/ 	.short	0x0380
        /*00a6*/ 	.short	0x0014


	//----- nvinfo : EIATTR_SW_WAR
	.align		4
.L_217:
        /*00a8*/ 	.byte	0x04, 0x36
        /*00aa*/ 	.short	(.L_219 - .L_218)
.L_218:
        /*00ac*/ 	.word	0x00000008
.L_219:


//--------------------- .nv.info._Z21reduce_rms_256_atomicPfS_i --------------------------
	.section	.nv.info._Z21reduce_rms_256_atomicPfS_i,"",@"SHT_CUDA_INFO"
	.sectionflags	@""
	.align	4


	//----- nvinfo : EIATTR_CUDA_API_VERSION
	.align		4
        /*0000*/ 	.byte	0x04, 0x37
        /*0002*/ 	.short	(.L_221 - .L_220)
.L_220:
        /*0004*/ 	.word	0x00000082


	//----- nvinfo : EIATTR_KPARAM_INFO
	.align		4
.L_221:
        /*0008*/ 	.byte	0x04, 0x17
        /*000a*/ 	.short	(.L_223 - .L_222)
.L_222:
        /*000c*/ 	.word	0x00000000
        /*0010*/ 	.short	0x0002
        /*0012*/ 	.short	0x0010
        /*0014*/ 	.byte	0x00, 0xf0, 0x11, 0x00


	//----- nvinfo : EIATTR_KPARAM_INFO
	.align		4
.L_223:
        /*0018*/ 	.byte	0x04, 0x17
        /*001a*/ 	.short	(.L_225 - .L_224)
.L_224:
        /*001c*/ 	.word	0x00000000
        /*0020*/ 	.short	0x0001
        /*0022*/ 	.short	0x0008
        /*0024*/ 	.byte	0x00, 0xf5, 0x21, 0x00


	//----- nvinfo : EIATTR_KPARAM_INFO
	.align		4
.L_225:
        /*0028*/ 	.byte	0x04, 0x17
        /*002a*/ 	.short	(.L_227 - .L_226)
.L_226:
        /*002c*/ 	.word	0x00000000
        /*0030*/ 	.short	0x0000
        /*0032*/ 	.short	0x0000
        /*0034*/ 	.byte	0x00, 0xf5, 0x21, 0x00


	//----- nvinfo : EIATTR_SPARSE_MMA_MASK
	.align		4
.L_227:
        /*0038*/ 	.byte	0x03, 0x50
        /*003a*/ 	.short	0x0000


	//----- nvinfo : EIATTR_MAXREG_COUNT
	.align		4
        /*003c*/ 	.byte	0x03, 0x1b
        /*003e*/ 	.short	0x00ff


	//----- nvinfo : EIATTR_NUM_BARRIERS
	.align		4
        /*0040*/ 	.byte	0x02, 0x4c
        /*0042*/ 	.byte	0x01
	.zero		1


	//----- nvinfo : EIATTR_MERCURY_ISA_VERSION
	.align		4
        /*0044*/ 	.byte	0x03, 0x5f
        /*0046*/ 	.short	0x0101


	//----- nvinfo : EIATTR_COOP_GROUP_MASK_REGIDS
	.align		4
        /*0048*/ 	.byte	0x04, 0x29
        /*004a*/ 	.short	(.L_229 - .L_228)


	//   ....[0]....
.L_228:
        /*004c*/ 	.word	0x05000007


	//   ....[1]....
        /*0050*/ 	.word	0x05000007


	//   ....[2]....
        /*0054*/ 	.word	0x05000007


	//   ....[3]....
        /*0058*/ 	.word	0x05000007


	//   ....[4]....
        /*005c*/ 	.word	0x05000007


	//   ....[5]....
        /*0060*/ 	.word	0x05000007


	//----- nvinfo : EIATTR_COOP_GROUP_INSTR_OFFSETS
	.align		4
.L_229:
        /*0064*/ 	.byte	0x04, 0x28
        /*0066*/ 	.short	(.L_231 - .L_230)


	//   ....[0]....
.L_230:
        /*0068*/ 	.word	0x00000360


	//   ....[1]....
        /*006c*/ 	.word	0x00000380


	//   ....[2]....
        /*0070*/ 	.word	0x000003a0


	//   ....[3]....
        /*0074*/ 	.word	0x000003c0


	//   ....[4]....
        /*0078*/ 	.word	0x000003f0


	//   ....[5]....
        /*007c*/ 	.word	0x00000410


	//----- nvinfo : EIATTR_VRC_CTA_INIT_COUNT
	.align		4
.L_231:
        /*0080*/ 	.byte	0x02, 0x4a
	.zero		1
	.zero		1


	//----- nvinfo : EIATTR_EXIT_INSTR_OFFSETS
	.align		4
        /*0084*/ 	.byte	0x04, 0x1c
        /*0086*/ 	.short	(.L_233 - .L_232)


	//   ....[0]....
.L_232:
        /*0088*/ 	.word	0x000004c0


	//   ....[1]....
        /*008c*/ 	.word	0x000006d0


	//----- nvinfo : EIATTR_CRS_STACK_SIZE
	.align		4
.L_233:
        /*0090*/ 	.byte	0x04, 0x1e
        /*0092*/ 	.short	(.L_235 - .L_234)
.L_234:
        /*0094*/ 	.word	0x00000000


	//----- nvinfo : EIATTR_CBANK_PARAM_SIZE
	.align		4
.L_235:
        /*0098*/ 	.byte	0x03, 0x19
        /*009a*/ 	.short	0x0014


	//----- nvinfo : EIATTR_PARAM_CBANK
	.align		4
        /*009c*/ 	.byte	0x04, 0x0a
        /*009e*/ 	.short	(.L_237 - .L_236)
	.align		4
.L_236:
        /*00a0*/ 	.word	index@(.nv.constant0._Z21reduce_rms_256_atomicPfS_i)
        /*00a4*/ 	.short	0x0380
        /*00a6*/ 	.short	0x0014


	//----- nvinfo : EIATTR_SW_WAR
	.align		4
.L_237:
        /*00a8*/ 	.byte	0x04, 0x36
        /*00aa*/ 	.short	(.L_239 - .L_238)
.L_238:
        /*00ac*/ 	.word	0x00000008
.L_239:


//--------------------- .nv.info._Z23reduce_rms_128_separatePfS_i --------------------------
	.section	.nv.info._Z23reduce_rms_128_separatePfS_i,"",@"SHT_CUDA_INFO"
	.sectionflags	@""
	.align	4


	//----- nvinfo : EIATTR_CUDA_API_VERSION
	.align		4
        /*0000*/ 	.byte	0x04, 0x37
        /*0002*/ 	.short	(.L_241 - .L_240)
.L_240:
        /*0004*/ 	.word	0x00000082


	//----- nvinfo : EIATTR_KPARAM_INFO
	.align		4
.L_241:
        /*0008*/ 	.byte	0x04, 0x17
        /*000a*/ 	.short	(.L_243 - .L_242)
.L_242:
        /*000c*/ 	.word	0x00000000
        /*0010*/ 	.short	0x0002
        /*0012*/ 	.short	0x0010
        /*0014*/ 	.byte	0x00, 0xf0, 0x11, 0x00


	//----- nvinfo : EIATTR_KPARAM_INFO
	.align		4
.L_243:
        /*0018*/ 	.byte	0x04, 0x17
        /*001a*/ 	.short	(.L_245 - .L_244)
.L_244:
        /*001c*/ 	.word	0x00000000
        /*0020*/ 	.short	0x0001
        /*0022*/ 	.short	0x0008
        /*0024*/ 	.byte	0x00, 0xf5, 0x21, 0x00


	//----- nvinfo : EIATTR_KPARAM_INFO
	.align		4
.L_245:
        /*0028*/ 	.byte	0x04, 0x17
        /*002a*/ 	.short	(.L_247 - .L_246)
.L_246:
        /*002c*/ 	.word	0x00000000
        /*0030*/ 	.short	0x0000
        /*0032*/ 	.short	0x0000
        /*0034*/ 	.byte	0x00, 0xf5, 0x21, 0x00


	//----- nvinfo : EIATTR_SPARSE_MMA_MASK
	.align		4
.L_247:
        /*0038*/ 	.byte	0x03, 0x50
        /*003a*/ 	.short	0x0000


	//----- nvinfo : EIATTR_MAXREG_COUNT
	.align		4
        /*003c*/ 	.byte	0x03, 0x1b
        /*003e*/ 	.short	0x00ff


	//----- nvinfo : EIATTR_NUM_BARRIERS
	.align		4
        /*0040*/ 	.byte	0x02, 0x4c
        /*0042*/ 	.byte	0x01
	.zero		1


	//----- nvinfo : EIATTR_MERCURY_ISA_VERSION
	.align		4
        /*0044*/ 	.byte	0x03, 0x5f
        /*0046*/ 	.short	0x0101


	//----- nvinfo : EIATTR_COOP_GROUP_MASK_REGIDS
	.align		4
        /*0048*/ 	.byte	0x04, 0x29
        /*004a*/ 	.short	(.L_249 - .L_248)


	//   ....[0]....
.L_248:
        /*004c*/ 	.word	0x05000007


	//   ....[1]....
        /*0050*/ 	.word	0x05000007


	//   ....[2]....
        /*0054*/ 	.word	0x05000007


	//   ....[3]....
        /*0058*/ 	.word	0x05000007


	//   ....[4]....
        /*005c*/ 	.word	0x05000007


	//   ....[5]....
        /*0060*/ 	.word	0x05000007


	//----- nvinfo : EIATTR_COOP_GROUP_INSTR_OFFSETS
	.align		4
.L_249:
        /*0064*/ 	.byte	0x04, 0x28
        /*0066*/ 	.short	(.L_251 - .L_250)


	//   ....[0]....
.L_250:
        /*0068*/ 	.word	0x000004f0


	//   ....[1]....
        /*006c*/ 	.word	0x00000510


	//   ....[2]....
        /*0070*/ 	.word	0x00000530


	//   ....[3]....
        /*0074*/ 	.word	0x00000550


	//   ....[4]....
        /*0078*/ 	.word	0x00000580


	//   ....[5]....
        /*007c*/ 	.word	0x000005c0


	//----- nvinfo : EIATTR_VRC_CTA_INIT_COUNT
	.align		4
.L_251:
        /*0080*/ 	.byte	0x02, 0x4a
	.zero		1
	.zero		1


	//----- nvinfo : EIATTR_EXIT_INSTR_OFFSETS
	.align		4
        /*0084*/ 	.byte	0x04, 0x1c
        /*0086*/ 	.short	(.L_253 - .L_252)


	//   ....[0]....
.L_252:
        /*0088*/ 	.word	0x00000640


	//   ....[1]....
        /*008c*/ 	.word	0x00000890


	//----- nvinfo : EIATTR_CRS_STACK_SIZE
	.align		4
.L_253:
        /*0090*/ 	.byte	0x04, 0x1e
        /*0092*/ 	.short	(.L_255 - .L_254)
.L_254:
        /*0094*/ 	.word	0x00000000


	//----- nvinfo : EIATTR_CBANK_PARAM_SIZE
	.align		4
.L_255:
        /*0098*/ 	.byte	0x03, 0x19
        /*009a*/ 	.short	0x0014


	//----- nvinfo : EIATTR_PARAM_CBANK
	.align		4
        /*009c*/ 	.byte	0x04, 0x0a
        /*009e*/ 	.short	(.L_257 - .L_256)
	.align		4
.L_256:
        /*00a0*/ 	.word	index@(.nv.constant0._Z23reduce_rms_128_separatePfS_i)
        /*00a4*/ 	.short	0x0380
        /*00a6*/ 	.short	0x0014


	//----- nvinfo : EIATTR_SW_WAR
	.align		4
.L_257:
        /*00a8*/ 	.byte	0x04, 0x36
        /*00aa*/ 	.short	(.L_259 - .L_258)
.L_258:
        /*00ac*/ 	.word	0x00000008
.L_259:


//--------------------- .nv.info._Z21reduce_rms_128_atomicPfS_i --------------------------
	.section	.nv.info._Z21reduce_rms_128_atomicPfS_i,"",@"SHT_CUDA_INFO"
	.sectionflags	@""
	.align	4


	//----- nvinfo : EIATTR_CUDA_API_VERSION
	.align		4
        /*0000*/ 	.byte	0x04, 0x37
        /*0002*/ 	.short	(.L_261 - .L_260)
.L_260:
        /*0004*/ 	.word	0x00000082


	//----- nvinfo : EIATTR_KPARAM_INFO
	.align		4
.L_261:
        /*0008*/ 	.byte	0x04, 0x17
        /*000a*/ 	.short	(.L_263 - .L_262)
.L_262:
        /*000c*/ 	.word	0x00000000
        /*0010*/ 	.short	0x0002
        /*0012*/ 	.short	0x0010
        /*0014*/ 	.byte	0x00, 0xf0, 0x11, 0x00


	//----- nvinfo : EIATTR_KPARAM_INFO
	.align		4
.L_263:
        /*0018*/ 	.byte	0x04, 0x17
        /*001a*/ 	.short	(.L_265 - .L_264)
.L_264:
        /*001c*/ 	.word	0x00000000
        /*0020*/ 	.short	0x0001
        /*0022*/ 	.short	0x0008
        /*0024*/ 	.byte	0x00, 0xf5, 0x21, 0x00


	//----- nvinfo : EIATTR_KPARAM_INFO
	.align		4
.L_265:
        /*0028*/ 	.byte	0x04, 0x17
        /*002a*/ 	.short	(.L_267 - .L_266)
.L_266:
        /*002c*/ 	.word	0x00000000
        /*0030*/ 	.short	0x0000
        /*0032*/ 	.short	0x0000
        /*0034*/ 	.byte	0x00, 0xf5, 0x21, 0x00


	//----- nvinfo : EIATTR_SPARSE_MMA_MASK
	.align		4
.L_267:
        /*0038*/ 	.byte	0x03, 0x50
        /*003a*/ 	.short	0x0000


	//----- nvinfo : EIATTR_MAXREG_COUNT
	.align		4
        /*003c*/ 	.byte	0x03, 0x1b
        /*003e*/ 	.short	0x00ff


	//----- nvinfo : EIATTR_NUM_BARRIERS
	.align		4
        /*0040*/ 	.byte	0x02, 0x4c
        /*0042*/ 	.byte	0x01
	.zero		1


	//----- nvinfo : EIATTR_MERCURY_ISA_VERSION
	.align		4
        /*0044*/ 	.byte	0x03, 0x5f
        /*0046*/ 	.short	0x0101


	//----- nvinfo : EIATTR_COOP_GROUP_MASK_REGIDS
	.align		4
        /*0048*/ 	.byte	0x04, 0x29
        /*004a*/ 	.short	(.L_269 - .L_268)


	//   ....[0]....
.L_268:
        /*004c*/ 	.word	0x05000007


	//   ....[1]....
        /*0050*/ 	.word	0x05000007


	//   ....[2]....
        /*0054*/ 	.word	0x05000007


	//   ....[3]....
        /*0058*/ 	.word	0x05000007


	//   ....[4]....
        /*005c*/ 	.word	0x05000007


	//   ....[5]....
        /*0060*/ 	.word	0x05000007


	//----- nvinfo : EIATTR_COOP_GROUP_INSTR_OFFSETS
	.align		4
.L_269:
        /*0064*/ 	.byte	0x04, 0x28
        /*0066*/ 	.short	(.L_271 - .L_270)


	//   ....[0]....
.L_270:
        /*0068*/ 	.word	0x00000560


	//   ....[1]....
        /*006c*/ 	.word	0x00000580


	//   ....[2]....
        /*0070*/ 	.word	0x000005a0


	//   ....[3]....
        /*0074*/ 	.word	0x000005c0


	//   ....[4]....
        /*0078*/ 	.word	0x000005f0


	//   ....[5]....
        /*007c*/ 	.word	0x00000610


	//----- nvinfo : EIATTR_VRC_CTA_INIT_COUNT
	.align		4
.L_271:
        /*0080*/ 	.byte	0x02, 0x4a
	.zero		1
	.zero		1


	//----- nvinfo : EIATTR_EXIT_INSTR_OFFSETS
	.align		4
        /*0084*/ 	.byte	0x04, 0x1c
        /*0086*/ 	.short	(.L_273 - .L_272)


	//   ....[0]....
.L_272:
        /*0088*/ 	.word	0x000006c0


	//   ....[1]....
        /*008c*/ 	.word	0x000008d0


	//----- nvinfo : EIATTR_CRS_STACK_SIZE
	.align		4
.L_273:
        /*0090*/ 	.byte	0x04, 0x1e
        /*0092*/ 	.short	(.L_275 - .L_274)
.L_274:
        /*0094*/ 	.word	0x00000000


	//----- nvinfo : EIATTR_CBANK_PARAM_SIZE
	.align		4
.L_275:
        /*0098*/ 	.byte	0x03, 0x19
        /*009a*/ 	.short	0x0014


	//----- nvinfo : EIATTR_PARAM_CBANK
	.align		4
        /*009c*/ 	.byte	0x04, 0x0a
        /*009e*/ 	.short	(.L_277 - .L_276)
	.align		4
.L_276:
        /*00a0*/ 	.word	index@(.nv.constant0._Z21reduce_rms_128_atomicPfS_i)
        /*00a4*/ 	.short	0x0380
        /*00a6*/ 	.short	0x0014


	//----- nvinfo : EIATTR_SW_WAR
	.align		4
.L_277:
        /*00a8*/ 	.byte	0x04, 0x36
        /*00aa*/ 	.short	(.L_279 - .L_278)
.L_278:
        /*00ac*/ 	.word	0x00000008
.L_279:


//--------------------- .nv.info._Z22reduce_rms_64_separatePfS_i --------------------------
	.section	.nv.info._Z22reduce_rms_64_separatePfS_i,"",@"SHT_CUDA_INFO"
	.sectionflags	@""
	.align	4


	//----- nvinfo : EIATTR_CUDA_API_VERSION
	.align		4
        /*0000*/ 	.byte	0x04, 0x37
        /*0002*/ 	.short	(.L_281 - .L_280)
.L_280:
        /*0004*/ 	.word	0x00000082


	//----- nvinfo : EIATTR_KPARAM_INFO
	.align		4
.L_281:
        /*0008*/ 	.byte	0x04, 0x17
        /*000a*/ 	.short	(.L_283 - .L_282)
.L_282:
        /*000c*/ 	.word	0x00000000
        /*0010*/ 	.short	0x0002
        /*0012*/ 	.short	0x0010
        /*0014*/ 	.byte	0x00, 0xf0, 0x11, 0x00


	//----- nvinfo : EIATTR_KPARAM_INFO
	.align		4
.L_283:
        /*0018*/ 	.byte	0x04, 0x17
        /*001a*/ 	.short	(.L_285 - .L_284)
.L_284:
        /*001c*/ 	.word	0x00000000
        /*0020*/ 	.short	0x0001
        /*0022*/ 	.short	0x0008
        /*0024*/ 	.byte	0x00, 0xf5, 0x21, 0x00


	//----- nvinfo : EIATTR_KPARAM_INFO
	.align		4
.L_285:
        /*0028*/ 	.byte	0x04, 0x17
        /*002a*/ 	.short	(.L_287 - .L_286)
.L_286:
        /*002c*/ 	.word	0x00000000
        /*0030*/ 	.short	0x0000
        /*0032*/ 	.short	0x0000
        /*0034*/ 	.byte	0x00, 0xf5, 0x21, 0x00


	//----- nvinfo : EIATTR_SPARSE_MMA_MASK
	.align		4
.L_287:
        /*0038*/ 	.byte	0x03, 0x50
        /*003a*/ 	.short	0x0000


	//----- nvinfo : EIATTR_MAXREG_COUNT
	.align		4
        /*003c*/ 	.byte	0x03, 0x1b
        /*003e*/ 	.short	0x00ff


	//----- nvinfo : EIATTR_NUM_BARRIERS
	.align		4
        /*0040*/ 	.byte	0x02, 0x4c
        /*0042*/ 	.byte	0x01
	.zero		1


	//----- nvinfo : EIATTR_MERCURY_ISA_VERSION
	.align		4
        /*0044*/ 	.byte	0x03, 0x5f
        /*0046*/ 	.short	0x0101


	//----- nvinfo : EIATTR_COOP_GROUP_MASK_REGIDS
	.align		4
        /*0048*/ 	.byte	0x04, 0x29
        /*004a*/ 	.short	(.L_289 - .L_288)


	//   ....[0]....
.L_288:
        /*004c*/ 	.word	0x05000007


	//   ....[1]....
        /*0050*/ 	.word	0x05000007


	//   ....[2]....
        /*0054*/ 	.word	0x05000007


	//   ....[3]....
        /*0058*/ 	.word	0x05000007


	//   ....[4]....
        /*005c*/ 	.word	0x05000007


	//   ....[5]....
        /*0060*/ 	.word	0x05000007


	//----- nvinfo : EIATTR_COOP_GROUP_INSTR_OFFSETS
	.align		4
.L_289:
        /*0064*/ 	.byte	0x04, 0x28
        /*0066*/ 	.short	(.L_291 - .L_290)


	//   ....[0]....
.L_290:
        /*0068*/ 	.word	0x000008f0


	//   ....[1]....
        /*006c*/ 	.word	0x00000910


	//   ....[2]....
        /*0070*/ 	.word	0x00000930


	//   ....[3]....
        /*0074*/ 	.word	0x00000950


	//   ....[4]....
        /*0078*/ 	.word	0x00000980


	//   ....[5]....
        /*007c*/ 	.word	0x000009c0


	//----- nvinfo : EIATTR_VRC_CTA_INIT_COUNT
	.align		4
.L_291:
        /*0080*/ 	.byte	0x02, 0x4a
	.zero		1
	.zero		1


	//----- nvinfo : EIATTR_EXIT_INSTR_OFFSETS
	.align		4
        /*0084*/ 	.byte	0x04, 0x1c
        /*0086*/ 	.short	(.L_293 - .L_292)


	//   ....[0]....
.L_292:
        /*0088*/ 	.word	0x00000a40


	//   ....[1]....
        /*008c*/ 	.word	0x00000c70


	//----- nvinfo : EIATTR_CRS_STACK_SIZE
	.align		4
.L_293:
        /*0090*/ 	.byte	0x04, 0x1e
        /*0092*/ 	.short	(.L_295 - .L_294)
.L_294:
        /*0094*/ 	.word	0x00000000


	//----- nvinfo : EIATTR_CBANK_PARAM_SIZE
	.align		4
.L_295:
        /*0098*/ 	.byte	0x03, 0x19
        /*009a*/ 	.short	0x0014


	//----- nvinfo : EIATTR_PARAM_CBANK
	.align		4
        /*009c*/ 	.byte	0x04, 0x0a
        /*009e*/ 	.short	(.L_297 - .L_296)
	.align		4
.L_296:
        /*00a0*/ 	.word	index@(.nv.constant0._Z22reduce_rms_64_separatePfS_i)
        /*00a4*/ 	.short	0x0380
        /*00a6*/ 	.short	0x0014


	//----- nvinfo : EIATTR_SW_WAR
	.align		4
.L_297:
        /*00a8*/ 	.byte	0x04, 0x36
        /*00aa*/ 	.short	(.L_299 - .L_298)
.L_298:
        /*00ac*/ 	.word	0x00000008
.L_299:


//--------------------- .nv.info._Z20reduce_rms_64_atomicPfS_i --------------------------
	.section	.nv.info._Z20reduce_rms_64_atomicPfS_i,"",@"SHT_CUDA_INFO"
	.sectionflags	@""
	.align	4


	//----- nvinfo : EIATTR_CUDA_API_VERSION
	.align		4
        /*0000*/ 	.byte	0x04, 0x37
        /*0002*/ 	.short	(.L_301 - .L_300)
.L_300:
        /*0004*/ 	.word	0x00000082


	//----- nvinfo : EIATTR_KPARAM_INFO
	.align		4
.L_301:
        /*0008*/ 	.byte	0x04, 0x17
        /*000a*/ 	.short	(.L_303 - .L_302)
.L_302:
        /*000c*/ 	.word	0x00000000
        /*0010*/ 	.short	0x0002
        /*0012*/ 	.short	0x0010
        /*0014*/ 	.byte	0x00, 0xf0, 0x11, 0x00


	//----- nvinfo : EIATTR_KPARAM_INFO
	.align		4
.L_303:
        /*0018*/ 	.byte	0x04, 0x17
        /*001a*/ 	.short	(.L_305 - .L_304)
.L_304:
        /*001c*/ 	.word	0x00000000
        /*0020*/ 	.short	0x0001
        /*0022*/ 	.short	0x0008
        /*0024*/ 	.byte	0x00, 0xf5, 0x21, 0x00


	//----- nvinfo : EIATTR_KPARAM_INFO
	.align		4
.L_305:
        /*0028*/ 	.byte	0x04, 0x17
        /*002a*/ 	.short	(.L_307 - .L_306)
.L_306:
        /*002c*/ 	.word	0x00000000
        /*0030*/ 	.short	0x0000
        /*0032*/ 	.short	0x0000
        /*0034*/ 	.byte	0x00, 0xf5, 0x21, 0x00


	//----- nvinfo : EIATTR_SPARSE_MMA_MASK
	.align		4
.L_307:
        /*0038*/ 	.byte	0x03, 0x50
        /*003a*/ 	.short	0x0000


	//----- nvinfo : EIATTR_MAXREG_COUNT
	.align		4
        /*003c*/ 	.byte	0x03, 0x1b
        /*003e*/ 	.short	0x00ff


	//----- nvinfo : EIATTR_NUM_BARRIERS
	.align		4
        /*0040*/ 	.byte	0x02, 0x4c
        /*0042*/ 	.byte	0x01
	.zero		1


	//----- nvinfo : EIATTR_MERCURY_ISA_VERSION
	.align		4
        /*0044*/ 	.byte	0x03, 0x5f
        /*0046*/ 	.short	0x0101


	//----- nvinfo : EIATTR_COOP_GROUP_MASK_REGIDS
	.align		4
        /*0048*/ 	.byte	0x04, 0x29
        /*004a*/ 	.short	(.L_309 - .L_308)


	//   ....[0]....
.L_308:
        /*004c*/ 	.word	0x05000007


	//   ....[1]....
        /*0050*/ 	.word	0x05000007


	//   ....[2]....
        /*0054*/ 	.word	0x05000007


	//   ....[3]....
        /*0058*/ 	.word	0x05000007


	//   ....[4]....
        /*005c*/ 	.word	0x05000007


	//   ....[5]....
        /*0060*/ 	.word	0x05000007


	//----- nvinfo : EIATTR_COOP_GROUP_INSTR_OFFSETS
	.align		4
.L_309:
        /*0064*/ 	.byte	0x04, 0x28
        /*0066*/ 	.short	(.L_311 - .L_310)


	//   ....[0]....
.L_310:
        /*0068*/ 	.word	0x00000960


	//   ....[1]....
        /*006c*/ 	.word	0x00000980


	//   ....[2]....
        /*0070*/ 	.word	0x000009a0


	//   ....[3]....
        /*0074*/ 	.word	0x000009c0


	//   ....[4]....
        /*0078*/ 	.word	0x000009f0


	//   ....[5]....
        /*007c*/ 	.word	0x00000a10


	//----- nvinfo : EIATTR_VRC_CTA_INIT_COUNT
	.align		4
.L_311:
        /*0080*/ 	.byte	0x02, 0x4a
	.zero		1
	.zero		1


	//----- nvinfo : EIATTR_EXIT_INSTR_OFFSETS
	.align		4
        /*0084*/ 	.byte	0x04, 0x1c
        /*0086*/ 	.short	(.L_313 - .L_312)


	//   ....[0]....
.L_312:
        /*0088*/ 	.word	0x00000ac0


	//   ....[1]....
        /*008c*/ 	.word	0x00000cd0


	//----- nvinfo : EIATTR_CRS_STACK_SIZE
	.align		4
.L_313:
        /*0090*/ 	.byte	0x04, 0x1e
        /*0092*/ 	.short	(.L_315 - .L_314)
.L_314:
        /*0094*/ 	.word	0x00000000


	//----- nvinfo : EIATTR_CBANK_PARAM_SIZE
	.align		4
.L_315:
        /*0098*/ 	.byte	0x03, 0x19
        /*009a*/ 	.short	0x0014


	//----- nvinfo : EIATTR_PARAM_CBANK
	.align		4
        /*009c*/ 	.byte	0x04, 0x0a
        /*009e*/ 	.short	(.L_317 - .L_316)
	.align		4
.L_316:
        /*00a0*/ 	.word	index@(.nv.constant0._Z20reduce_rms_64_atomicPfS_i)
        /*00a4*/ 	.short	0x0380
        /*00a6*/ 	.short	0x0014


	//----- nvinfo : EIATTR_SW_WAR
	.align		4
.L_317:
        /*00a8*/ 	.byte	0x04, 0x36
        /*00aa*/ 	.short	(.L_319 - .L_318)
.L_318:
        /*00ac*/ 	.word	0x00000008
.L_319:


//--------------------- .nv.info._Z22reduce_rms_32_separatePfS_i --------------------------
	.section	.nv.info._Z22reduce_rms_32_separatePfS_i,"",@"SHT_CUDA_INFO"
	.sectionflags	@""
	.align	4


	//----- nvinfo : EIATTR_CUDA_API_VERSION
	.align		4
        /*0000*/ 	.byte	0x04, 0x37
        /*0002*/ 	.short	(.L_321 - .L_320)
.L_320:
        /*0004*/ 	.word	0x00000082


	//----- nvinfo : EIATTR_KPARAM_INFO
	.align		4
.L_321:
        /*0008*/ 	.byte	0x04, 0x17
        /*000a*/ 	.short	(.L_323 - .L_322)
.L_322:
        /*000c*/ 	.word	0x00000000
        /*0010*/ 	.short	0x0002
        /*0012*/ 	.short	0x0010
        /*0014*/ 	.byte	0x00, 0xf0, 0x11, 0x00


	//----- nvinfo : EIATTR_KPARAM_INFO
	.align		4
.L_323:
        /*0018*/ 	.byte	0x04, 0x17
        /*001a*/ 	.short	(.L_325 - .L_324)
.L_324:
        /*001c*/ 	.word	0x00000000
        /*0020*/ 	.short	0x0001
        /*0022*/ 	.short	0x0008
        /*0024*/ 	.byte	0x00, 0xf5, 0x21, 0x00


	//----- nvinfo : EIATTR_KPARAM_INFO
	.align		4
.L_325:
        /*0028*/ 	.byte	0x04, 0x17
        /*002a*/ 	.short	(.L_327 - .L_326)
.L_326:
        /*002c*/ 	.word	0x00000000
        /*0030*/ 	.short	0x0000
        /*0032*/ 	.short	0x0000
        /*0034*/ 	.byte	0x00, 0xf5, 0x21, 0x00


	//----- nvinfo : EIATTR_SPARSE_MMA_MASK
	.align		4
.L_327:
        /*0038*/ 	.byte	0x03, 0x50
        /*003a*/ 	.short	0x0000


	//----- nvinfo : EIATTR_MAXREG_COUNT
	.align		4
        /*003c*/ 	.byte	0x03, 0x1b
        /*003e*/ 	.short	0x00ff


	//----- nvinfo : EIATTR_MERCURY_ISA_VERSION
	.align		4
        /*0040*/ 	.byte	0x03, 0x5f
        /*0042*/ 	.short	0x0101


	//----- nvinfo : EIATTR_COOP_GROUP_MASK_REGIDS
	.align		4
        /*0044*/ 	.byte	0x04, 0x29
        /*0046*/ 	.short	(.L_329 - .L_328)


	//   ....[0]....
.L_328:
        /*0048*/ 	.word	0x05000005


	//   ....[1]....
        /*004c*/ 	.word	0x05000005


	//   ....[2]....
        /*0050*/ 	.word	0x05000005


	//   ....[3]....
        /*0054*/ 	.word	0x05000005


	//   ....[4]....
        /*0058*/ 	.word	0x05000005


	//   ....[5]....
        /*005c*/ 	.word	0x05000005


	//----- nvinfo : EIATTR_COOP_GROUP_INSTR_OFFSETS
	.align		4
.L_329:
        /*0060*/ 	.byte	0x04, 0x28
        /*0062*/ 	.short	(.L_331 - .L_330)


	//   ....[0]....
.L_330:
        /*0064*/ 	.word	0x000007f0


	//   ....[1]....
        /*0068*/ 	.word	0x00000810


	//   ....[2]....
        /*006c*/ 	.word	0x00000830


	//   ....[3]....
        /*0070*/ 	.word	0x00000850


	//   ....[4]....
        /*0074*/ 	.word	0x00000870


	//   ....[5]....
        /*0078*/ 	.word	0x00000890


	//----- nvinfo : EIATTR_VRC_CTA_INIT_COUNT
	.align		4
.L_331:
        /*007c*/ 	.byte	0x02, 0x4a
	.zero		1
	.zero		1


	//----- nvinfo : EIATTR_EXIT_INSTR_OFFSETS
	.align		4
        /*0080*/ 	.byte	0x04, 0x1c
        /*0082*/ 	.short	(.L_333 - .L_332)


	//   ....[0]....
.L_332:
        /*0084*/ 	.word	0x000008a0


	//   ....[1]....
        /*0088*/ 	.word	0x00000a70


	//----- nvinfo : EIATTR_CRS_STACK_SIZE
	.align		4
.L_333:
        /*008c*/ 	.byte	0x04, 0x1e
        /*008e*/ 	.short	(.L_335 - .L_334)
.L_334:
        /*0090*/ 	.word	0x00000000


	//----- nvinfo : EIATTR_CBANK_PARAM_SIZE
	.align		4
.L_335:
        /*0094*/ 	.byte	0x03, 0x19
        /*0096*/ 	.short	0x0014


	//----- nvinfo : EIATTR_PARAM_CBANK
	.align		4
        /*0098*/ 	.byte	0x04, 0x0a
        /*009a*/ 	.short	(.L_337 - .L_336)
	.align		4
.L_336:
        /*009c*/ 	.word	index@(.nv.constant0._Z22reduce_rms_32_separatePfS_i)
        /*00a0*/ 	.short	0x0380
        /*00a2*/ 	.short	0x0014


	//----- nvinfo : EIATTR_SW_WAR
	.align		4
.L_337:
        /*00a4*/ 	.byte	0x04, 0x36
        /*00a6*/ 	.short	(.L_339 - .L_338)
.L_338:
        /*00a8*/ 	.word	0x00000008
.L_339:


//--------------------- .nv.info._Z20reduce_rms_32_atomicPfS_i --------------------------
	.section	.nv.info._Z20reduce_rms_32_atomicPfS_i,"",@"SHT_CUDA_INFO"
	.sectionflags	@""
	.align	4


	//----- nvinfo : EIATTR_CUDA_API_VERSION
	.align		4
        /*0000*/ 	.byte	0x04, 0x37
        /*0002*/ 	.short	(.L_341 - .L_340)
.L_340:
        /*0004*/ 	.word	0x00000082


	//----- nvinfo : EIATTR_KPARAM_INFO
	.align		4
.L_341:
        /*0008*/ 	.byte	0x04, 0x17
        /*000a*/ 	.short	(.L_343 - .L_342)
.L_342:
        /*000c*/ 	.word	0x00000000
        /*0010*/ 	.short	0x0002
        /*0012*/ 	.short	0x0010
        /*0014*/ 	.byte	0x00, 0xf0, 0x11, 0x00


	//----- nvinfo : EIATTR_KPARAM_INFO
	.align		4
.L_343:
        /*0018*/ 	.byte	0x04, 0x17
        /*001a*/ 	.short	(.L_345 - .L_344)
.L_344:
        /*001c*/ 	.word	0x00000000
        /*0020*/ 	.short	0x0001
        /*0022*/ 	.short	0x0008
        /*0024*/ 	.byte	0x00, 0xf5, 0x21, 0x00


	//----- nvinfo : EIATTR_KPARAM_INFO
	.align		4
.L_345:
        /*0028*/ 	.byte	0x04, 0x17
        /*002a*/ 	.short	(.L_347 - .L_346)
.L_346:
        /*002c*/ 	.word	0x00000000
        /*0030*/ 	.short	0x0000
        /*0032*/ 	.short	0x0000
        /*0034*/ 	.byte	0x00, 0xf5, 0x21, 0x00


	//----- nvinfo : EIATTR_SPARSE_MMA_MASK
	.align		4
.L_347:
        /*0038*/ 	.byte	0x03, 0x50
        /*003a*/ 	.short	0x0000


	//----- nvinfo : EIATTR_MAXREG_COUNT
	.align		4
        /*003c*/ 	.byte	0x03, 0x1b
        /*003e*/ 	.short	0x00ff


	//----- nvinfo : EIATTR_MERCURY_ISA_VERSION
	.align		4
        /*0040*/ 	.byte	0x03, 0x5f
        /*0042*/ 	.short	0x0101


	//----- nvinfo : EIATTR_COOP_GROUP_MASK_REGIDS
	.align		4
        /*0044*/ 	.byte	0x04, 0x29
        /*0046*/ 	.short	(.L_349 - .L_348)


	//   ....[0]....
.L_348:
        /*0048*/ 	.word	0x05000005


	//   ....[1]....
        /*004c*/ 	.word	0x05000005


	//   ....[2]....
        /*0050*/ 	.word	0x05000005


	//   ....[3]....
        /*0054*/ 	.word	0x05000005


	//   ....[4]....
        /*0058*/ 	.word	0x05000005


	//   ....[5]....
        /*005c*/ 	.word	0x05000005


	//----- nvinfo : EIATTR_COOP_GROUP_INSTR_OFFSETS
	.align		4
.L_349:
        /*0060*/ 	.byte	0x04, 0x28
        /*0062*/ 	.short	(.L_351 - .L_350)


	//   ....[0]....
.L_350:
        /*0064*/ 	.word	0x000007f0


	//   ....[1]....
        /*0068*/ 	.word	0x00000810


	//   ....[2]....
        /*006c*/ 	.word	0x00000830


	//   ....[3]....
        /*0070*/ 	.word	0x00000850


	//   ....[4]....
        /*0074*/ 	.word	0x00000870


	//   ....[5]....
        /*0078*/ 	.word	0x00000890


	//----- nvinfo : EIATTR_VRC_CTA_INIT_COUNT
	.align		4
.L_351:
        /*007c*/ 	.byte	0x02, 0x4a
	.zero		1
	.zero		1


	//----- nvinfo : EIATTR_EXIT_INSTR_OFFSETS
	.align		4
        /*0080*/ 	.byte	0x04, 0x1c
        /*0082*/ 	.short	(.L_353 - .L_352)


	//   ....[0]....
.L_352:
        /*0084*/ 	.word	0x000008a0


	//   ....[1]....
        /*0088*/ 	.word	0x00000a70


	//----- nvinfo : EIATTR_CRS_STACK_SIZE
	.align		4
.L_353:
        /*008c*/ 	.byte	0x04, 0x1e
        /*008e*/ 	.short	(.L_355 - .L_354)
.L_354:
        /*0090*/ 	.word	0x00000000


	//----- nvinfo : EIATTR_CBANK_PARAM_SIZE
	.align		4
.L_355:
        /*0094*/ 	.byte	0x03, 0x19
        /*0096*/ 	.short	0x0014


	//----- nvinfo : EIATTR_PARAM_CBANK
	.align		4
        /*0098*/ 	.byte	0x04, 0x0a
        /*009a*/ 	.short	(.L_357 - .L_356)
	.align		4
.L_356:
        /*009c*/ 	.word	index@(.nv.constant0._Z20reduce_rms_32_atomicPfS_i)
        /*00a0*/ 	.short	0x0380
        /*00a2*/ 	.short	0x0014


	//----- nvinfo : EIATTR_SW_WAR
	.align		4
.L_357:
        /*00a4*/ 	.byte	0x04, 0x36
        /*00a6*/ 	.short	(.L_359 - .L_358)
.L_358:
        /*00a8*/ 	.word	0x00000008
.L_359:


//--------------------- .nv.callgraph             --------------------------
	.section	.nv.callgraph,"",@"SHT_CUDA_CALLGRAPH"
	.align	4
	.sectionentsize	8
	.align		4
        /*0000*/ 	.word	0x00000000
	.align		4
        /*0004*/ 	.word	0xffffffff
	.align		4
        /*0008*/ 	.word	0x00000000
	.align		4
        /*000c*/ 	.word	0xfffffffe
	.align		4
        /*0010*/ 	.word	0x00000000
	.align		4
        /*0014*/ 	.word	0xfffffffd
	.align		4
        /*0018*/ 	.word	0x00000000
	.align		4
        /*001c*/ 	.word	0xfffffffc


//--------------------- .text._Z24reduce_rms_1024_separatePfS_i --------------------------
	.section	.text._Z24reduce_rms_1024_separatePfS_i,"ax",@progbits
	.align	128
        .global         _Z24reduce_rms_1024_separatePfS_i
        .type           _Z24reduce_rms_1024_separatePfS_i,@function
        .size           _Z24reduce_rms_1024_separatePfS_i,(.L_x_174 - _Z24reduce_rms_1024_separatePfS_i)
        .other          _Z24reduce_rms_1024_separatePfS_i,@"STO_CUDA_ENTRY STV_DEFAULT"
_Z24reduce_rms_1024_separatePfS_i:
.text._Z24reduce_rms_1024_separatePfS_i:
[----:B------:R-:W-:Y:S01]  /*0000*/  LDC R1, c[0x0][0x37c] ;  /* 0x0000df00ff017b82 */ /* 0x000fe20000000800 */
[----:B------:R-:W0:Y:S01]  /*0010*/  S2R R3, SR_TID.X ;  /* 0x0000000000037919 */ /* 0x000e220000002100 */
[----:B------:R-:W1:Y:S01]  /*0020*/  LDCU UR8, c[0x0][0x390] ;  /* 0x00007200ff0877ac */ /* 0x000e620008000800 */
[----:B------:R-:W2:Y:S01]  /*0030*/  S2R R2, SR_CTAID.X ;  /* 0x0000000000027919 */ /* 0x000ea20000002500 */
[----:B------:R-:W3:Y:S01]  /*0040*/  LDCU.64 UR6, c[0x0][0x358] ;  /* 0x00006b00ff0677ac */ /* 0x000ee20008000a00 */
[C---:B0-----:R-:W-:Y:S02]  /*0050*/  LOP3.LUT R0, R3.reuse, 0x400, RZ, 0xfc, !PT ;  /* 0x0000040003007812 */ /* 0x041fe400078efcff */
[----:B-1----:R-:W-:Y:S02]  /*0060*/  ISETP.GE.AND P1, PT, R3, UR8, PT ;  /* 0x0000000803007c0c */ /* 0x002fe4000bf26270 */
[----:B------:R-:W-:-:S11]  /*0070*/  ISETP.GE.AND P0, PT, R0, UR8, PT ;  /* 0x0000000800007c0c */ /* 0x000fd6000bf06270 */
[----:B------:R-:W0:Y:S01]  /*0080*/  @!P1 LDC.64 R4, c[0x0][0x380] ;  /* 0x0000e000ff049b82 */ /* 0x000e220000000a00 */
[C---:B--2---:R-:W-:Y:S02]  /*0090*/  @!P1 IMAD R7, R2.reuse, UR8, R3 ;  /* 0x0000000802079c24 */ /* 0x044fe4000f8e0203 */
[----:B------:R-:W-:-:S05]  /*00a0*/  @!P0 IMAD R0, R2, UR8, RZ ;  /* 0x0000000802008c24 */ /* 0x000fca000f8e02ff */
[----:B------:R-:W1:Y:S01]  /*00b0*/  @!P0 LDC.64 R10, c[0x0][0x380] ;  /* 0x0000e000ff0a8b82 */ /* 0x000e620000000a00 */
[----:B------:R-:W-:-:S04]  /*00c0*/  @!P0 IADD3 R0, P2, PT, R0, R3, RZ ;  /* 0x0000000300008210 */ /* 0x000fc80007f5e0ff */
[----:B------:R-:W-:Y:S01]  /*00d0*/  @!P0 IADD3.X R8, PT, PT, RZ, RZ, RZ, P2, !PT ;  /* 0x000000ffff088210 */ /* 0x000fe200017fe4ff */
[----:B0-----:R-:W-:Y:S01]  /*00e0*/  @!P1 IMAD.WIDE.U32 R4, R7, 0x4, R4 ;  /* 0x0000000407049825 */ /* 0x001fe200078e0004 */
[----:B-1----:R-:W-:-:S04]  /*00f0*/  @!P0 LEA R6, P2, R0, R10, 0x2 ;  /* 0x0000000a00068211 */ /* 0x002fc800078410ff */
[----:B------:R-:W-:Y:S02]  /*0100*/  @!P0 LEA.HI.X R7, R0, R11, R8, 0x2, P2 ;  /* 0x0000000b00078211 */ /* 0x000fe400010f1408 */
[----:B---3--:R-:W2:Y:S04]  /*0110*/  @!P1 LDG.E R0, desc[UR6][R4.64] ;  /* 0x0000000604009981 */ /* 0x008ea8000c1e1900 */
[----:B------:R-:W3:Y:S01]  /*0120*/  @!P0 LDG.E R7, desc[UR6][R6.64+0x1000] ;  /* 0x0010000606078981 */ /* 0x000ee2000c1e1900 */
[----:B------:R-:W-:Y:S01]  /*0130*/  IMAD.MOV.U32 R8, RZ, RZ, RZ ;  /* 0x000000ffff087224 */ /* 0x000fe200078e00ff */
[----:B------:R-:W-:Y:S01]  /*0140*/  VOTE.ANY R9, PT, PT ;  /* 0x0000000000097806 */ /* 0x000fe200038e0100 */
[----:B--2---:R-:W-:Y:S01]  /*0150*/  @!P1 FFMA R8, R0, R0, RZ ;  /* 0x0000000000089223 */ /* 0x004fe200000000ff */
[----:B------:R-:W-:-:S03]  /*0160*/  ISETP.NE.AND P1, PT, R3, RZ, PT ;  /* 0x000000ff0300720c */ /* 0x000fc60003f25270 */
[----:B---3--:R-:W-:Y:S01]  /*0170*/  @!P0 FFMA R8, R7, R7, R8 ;  /* 0x0000000707088223 */ /* 0x008fe20000000008 */
[----:B------:R-:W-:-:S04]  /*0180*/  LOP3.LUT P0, RZ, R3, 0x1f, RZ, 0xc0, !PT ;  /* 0x0000001f03ff7812 */ /* 0x000fc8000780c0ff */
[----:B------:R-:W0:Y:S09]  /*0190*/  SHFL.DOWN PT, R11, R8, 0x10, 0x1f ;  /* 0x0a001f00080b7f89 */ /* 0x000e3200000e0000 */
[----:B------:R-:W1:Y:S01]  /*01a0*/  @!P0 S2R R12, SR_CgaCtaId ;  /* 0x00000000000c8919 */ /* 0x000e620000008800 */
[----:B0-----:R-:W-:-:S05]  /*01b0*/  FADD R0, R11, R8 ;  /* 0x000000080b007221 */ /* 0x001fca0000000000 */
[----:B------:R-:W0:Y:S02]  /*01c0*/  SHFL.DOWN PT, R11, R0, 0x8, 0x1f ;  /* 0x09001f00000b7f89 */ /* 0x000e2400000e0000 */
[----:B0-----:R-:W-:Y:S01]  /*01d0*/  FADD R10, R0, R11 ;  /* 0x0000000b000a7221 */ /* 0x001fe20000000000 */
[----:B------:R-:W-:-:S04]  /*01e0*/  @!P0 SHF.R.U32.HI R0, RZ, 0x3, R3 ;  /* 0x00000003ff008819 */ /* 0x000fc80000011603 */
[----:B------:R-:W0:Y:S01]  /*01f0*/  SHFL.DOWN PT, R11, R10, 0x4, 0x1f ;  /* 0x08801f000a0b7f89 */ /* 0x000e2200000e0000 */
[----:B------:R-:W-:Y:S01]  /*0200*/  @!P0 LOP3.LUT R0, R0, 0x7c, RZ, 0xc0, !PT ;  /* 0x0000007c00008812 */ /* 0x000fe200078ec0ff */
[----:B0-----:R-:W-:-:S05]  /*0210*/  FADD R4, R10, R11 ;  /* 0x0000000b0a047221 */ /* 0x001fca0000000000 */
[----:B------:R-:W0:Y:S02]  /*0220*/  SHFL.DOWN PT, R5, R4, 0x2, 0x1f ;  /* 0x08401f0004057f89 */ /* 0x000e2400000e0000 */
[----:B0-----:R-:W-:-:S05]  /*0230*/  FADD R6, R4, R5 ;  /* 0x0000000504067221 */ /* 0x001fca0000000000 */
[----:B------:R-:W0:Y:S02]  /*0240*/  SHFL.DOWN PT, R5, R6, 0x1, 0x1f ;  /* 0x08201f0006057f89 */ /* 0x000e2400000e0000 */
[----:B0-----:R-:W-:Y:S01]  /*0250*/  FADD R8, R6, R5 ;  /* 0x0000000506087221 */ /* 0x001fe20000000000 */
[----:B------:R-:W-:-:S04]  /*0260*/  @!P0 MOV R5, 0x400 ;  /* 0x0000040000058802 */ /* 0x000fc80000000f00 */
[----:B------:R-:W0:Y:S01]  /*0270*/  SHFL.IDX PT, R7, R8, RZ, 0x1f ;  /* 0x00001fff08077589 */ /* 0x000e2200000e0000 */
[----:B-1----:R-:W-:-:S04]  /*0280*/  @!P0 LEA R5, R12, R5, 0x18 ;  /* 0x000000050c058211 */ /* 0x002fc800078ec0ff */
[----:B------:R-:W-:-:S05]  /*0290*/  @!P0 IADD3 R0, PT, PT, R0, R5, RZ ;  /* 0x0000000500008210 */ /* 0x000fca0007ffe0ff */
[----:B0-----:R0:W-:Y:S01]  /*02a0*/  @!P0 STS [R0], R7 ;  /* 0x0000000700008388 */ /* 0x0011e20000000800 */
[----:B------:R-:W-:Y:S06]  /*02b0*/  BAR.SYNC.DEFER_BLOCKING 0x0 ;  /* 0x0000000000007b1d */ /* 0x000fec0000010000 */
[----:B------:R-:W-:Y:S05]  /*02c0*/  @P1 EXIT ;  /* 0x000000000000194d */ /* 0x000fea0003800000 */
[----:B------:R-:W1:Y:S01]  /*02d0*/  S2UR UR5, SR_CgaCtaId ;  /* 0x00000000000579c3 */ /* 0x000e620000008800 */
[----:B------:R-:W-:Y:S01]  /*02e0*/  UMOV UR4, 0x400 ;  /* 0x0000040000047882 */ /* 0x000fe20000000000 */
[----:B------:R-:W-:Y:S01]  /*02f0*/  I2FP.F32.S32 R3, UR8 ;  /* 0x0000000800037c45 */ /* 0x000fe20008201400 */
[----:B-1----:R-:W-:-:S09]  /*0300*/  ULEA UR4, UR5, UR4, 0x18 ;  /* 0x0000000405047291 */ /* 0x002fd2000f8ec0ff */
[----:B0-----:R-:W0:Y:S04]  /*0310*/  LDS.128 R4, [UR4] ;  /* 0x00000004ff047984 */ /* 0x001e280008000c00 */
[----:B------:R-:W1:Y:S04]  /*0320*/  LDS.128 R16, [UR4+0x10] ;  /* 0x00001004ff107984 */ /* 0x000e680008000c00 */
[----:B------:R-:W2:Y:S04]  /*0330*/  LDS.128 R12, [UR4+0x20] ;  /* 0x00002004ff0c7984 */ /* 0x000ea80008000c00 */
[----:B------:R-:W3:Y:S01]  /*0340*/  LDS.128 R8, [UR4+0x30] ;  /* 0x00003004ff087984 */ /* 0x000ee20008000c00 */
[----:B0-----:R-:W-:-:S04]  /*0350*/  FADD R4, RZ, R4 ;  /* 0x00000004ff047221 */ /* 0x001fc80000000000 */
[----:B------:R-:W-:-:S04]  /*0360*/  FADD R5, R4, R5 ;  /* 0x0000000504057221 */ /* 0x000fc80000000000 */
[----:B------:R-:W-:-:S04]  /*0370*/  FADD R6, R5, R6 ;  /* 0x0000000605067221 */ /* 0x000fc80000000000 */
[----:B------:R-:W-:-:S04]  /*0380*/  FADD R7, R6, R7 ;  /* 0x0000000706077221 */ /* 0x000fc80000000000 */
[----:B-1----:R-:W-:Y:S02]  /*0390*/  FADD R16, R7, R16 ;  /* 0x0000001007107221 */ /* 0x002fe40000000000 */
[----:B------:R-:W0:Y:S02]  /*03a0*/  LDS.128 R4, [UR4+0x40] ;  /* 0x00004004ff047984 */ /* 0x000e240008000c00 */
[----:B------:R-:W-:-:S04]  /*03b0*/  FADD R17, R16, R17 ;  /* 0x0000001110117221 */ /* 0x000fc80000000000 */
[----:B------:R-:W-:-:S04]  /*03c0*/  FADD R18, R17, R18 ;  /* 0x0000001211127221 */ /* 0x000fc80000000000 */
[----:B------:R-:W-:-:S04]  /*03d0*/  FADD R19, R18, R19 ;  /* 0x0000001312137221 */ /* 0x000fc80000000000 */
[----:B--2---:R-:W-:Y:S02]  /*03e0*/  FADD R12, R19, R12 ;  /* 0x0000000c130c7221 */ /* 0x004fe40000000000 */
[----:B------:R-:W1:Y:S02]  /*03f0*/  LDS.128 R16, [UR4+0x50] ;  /* 0x00005004ff107984 */ /* 0x000e640008000c00 */
[----:B------:R-:W-:-:S04]  /*0400*/  FADD R13, R12, R13 ;  /* 0x0000000d0c0d7221 */ /* 0x000fc80000000000 */
[----:B------:R-:W-:-:S04]  /*0410*/  FADD R14, R13, R14 ;  /* 0x0000000e0d0e7221 */ /* 0x000fc80000000000 */
[----:B------:R-:W-:-:S04]  /*0420*/  FADD R15, R14, R15 ;  /* 0x0000000f0e0f7221 */ /* 0x000fc80000000000 */
[----:B---3--:R-:W-:Y:S02]  /*0430*/  FADD R8, R15, R8 ;  /* 0x000000080f087221 */ /* 0x008fe40000000000 */
[----:B------:R-:W2:Y:S02]  /*0440*/  LDS.128 R12, [UR4+0x60] ;  /* 0x00006004ff0c7984 */ /* 0x000ea40008000c00 */
[----:B------:R-:W-:-:S04]  /*0450*/  FADD R9, R8, R9 ;  /* 0x0000000908097221 */ /* 0x000fc80000000000 */
[----:B------:R-:W-:-:S04]  /*0460*/  FADD R10, R9, R10 ;  /* 0x0000000a090a7221 */ /* 0x000fc80000000000 */
[----:B------:R-:W-:-:S04]  /*0470*/  FADD R11, R10, R11 ;  /* 0x0000000b0a0b7221 */ /* 0x000fc80000000000 */
[----:B0-----:R-:W-:Y:S02]  /*0480*/  FADD R4, R11, R4 ;  /* 0x000000040b047221 */ /* 0x001fe40000000000 */
[----:B------:R-:W0:Y:S02]  /*0490*/  LDS.128 R8, [UR4+0x70] ;  /* 0x00007004ff087984 */ /* 0x000e240008000c00 */
[----:B------:R-:W-:Y:S02]  /*04a0*/  FADD R5, R4, R5 ;  /* 0x0000000504057221 */ /* 0x000fe40000000000 */
[----:B------:R-:W3:Y:S02]  /*04b0*/  MUFU.RCP R4, R3 ;  /* 0x0000000300047308 */ /* 0x000ee40000001000 */
[----:B------:R-:W-:-:S04]  /*04c0*/  FADD R6, R5, R6 ;  /* 0x0000000605067221 */ /* 0x000fc80000000000 */
[----:B------:R-:W-:-:S04]  /*04d0*/  FADD R7, R6, R7 ;  /* 0x0000000706077221 */ /* 0x000fc80000000000 */
[----:B-1----:R-:W-:-:S04]  /*04e0*/  FADD R16, R7, R16 ;  /* 0x0000001007107221 */ /* 0x002fc80000000000 */
[----:B------:R-:W-:Y:S01]  /*04f0*/  FADD R17, R16, R17 ;  /* 0x0000001110117221 */ /* 0x000fe20000000000 */
[----:B---3--:R-:W-:-:S03]  /*0500*/  FFMA R5, -R3, R4, 1 ;  /* 0x3f80000003057423 */ /* 0x008fc60000000104 */
[----:B------:R-:W-:Y:S01]  /*0510*/  FADD R18, R17, R18 ;  /* 0x0000001211127221 */ /* 0x000fe20000000000 */
[----:B------:R-:W-:-:S03]  /*0520*/  FFMA R5, R4, R5, R4 ;  /* 0x0000000504057223 */ /* 0x000fc60000000004 */
[----:B------:R-:W-:-:S04]  /*0530*/  FADD R19, R18, R19 ;  /* 0x0000001312137221 */ /* 0x000fc80000000000 */
[----:B--2---:R-:W-:-:S04]  /*0540*/  FADD R12, R19, R12 ;  /* 0x0000000c130c7221 */ /* 0x004fc80000000000 */
[----:B------:R-:W-:-:S04]  /*0550*/  FADD R13, R12, R13 ;  /* 0x0000000d0c0d7221 */ /* 0x000fc80000000000 */
[----:B------:R-:W-:-:S04]  /*0560*/  FADD R14, R13, R14 ;  /* 0x0000000e0d0e7221 */ /* 0x000fc80000000000 */
[----:B------:R-:W-:-:S04]  /*0570*/  FADD R15, R14, R15 ;  /* 0x0000000f0e0f7221 */ /* 0x000fc80000000000 */
[----:B0-----:R-:W-:-:S04]  /*0580*/  FADD R8, R15, R8 ;  /* 0x000000080f087221 */ /* 0x001fc80000000000 */
[----:B------:R-:W-:-:S04]  /*0590*/  FADD R9, R8, R9 ;  /* 0x0000000908097221 */ /* 0x000fc80000000000 */
[----:B------:R-:W-:-:S04]  /*05a0*/  FADD R0, R9, R10 ;  /* 0x0000000a09007221 */ /* 0x000fc80000000000 */
[----:B------:R-:W-:-:S04]  /*05b0*/  FADD R0, R0, R11 ;  /* 0x0000000b00007221 */ /* 0x000fc80000000000 */
[----:B------:R-:W0:Y:S01]  /*05c0*/  FCHK P0, R0, R3 ;  /* 0x0000000300007302 */ /* 0x000e220000000000 */
[----:B------:R-:W-:-:S04]  /*05d0*/  FFMA R4, R0, R5, RZ ;  /* 0x0000000500047223 */ /* 0x000fc800000000ff */
[----:B------:R-:W-:-:S04]  /*05e0*/  FFMA R6, -R3, R4, R0 ;  /* 0x0000000403067223 */ /* 0x000fc80000000100 */
[----:B------:R-:W-:Y:S01]  /*05f0*/  FFMA R4, R5, R6, R4 ;  /* 0x0000000605047223 */ /* 0x000fe20000000004 */
[----:B0-----:R-:W-:Y:S06]  /*0600*/  @!P0 BRA `(.L_x_0) ;  /* 0x00000000000c8947 */ /* 0x001fec0003800000 */
[----:B------:R-:W-:-:S07]  /*0610*/  MOV R4, 0x630 ;  /* 0x0000063000047802 */ /* 0x000fce0000000f00 */
[----:B------:R-:W-:Y:S05]  /*0620*/  CALL.REL.NOINC `($__internal_1_$__cuda_sm3x_div_rn_noftz_f32_slowpath) ;  /* 0x0000000000a47944 */ /* 0x000fea0003c00000 */
[----:B------:R-:W-:-:S07]  /*0630*/  IMAD.MOV.U32 R4, RZ, RZ, R0 ;  /* 0x000000ffff047224 */ /* 0x000fce00078e0000 */
.L_x_0:
[----:B------:R-:W-:-:S04]  /*0640*/  FADD R0, R4, 9.9999999747524270788e-07 ;  /* 0x358637bd04007421 */ /* 0x000fc80000000000 */
[----:B------:R0:W1:Y:S01]  /*0650*/  MUFU.RSQ R3, R0 ;  /* 0x0000000000037308 */ /* 0x0000620000001400 */
[----:B------:R-:W-:-:S04]  /*0660*/  IADD3 R4, PT, PT, R0, -0xd000000, RZ ;  /* 0xf300000000047810 */ /* 0x000fc80007ffe0ff */
[----:B------:R-:W-:-:S13]  /*0670*/  ISETP.GT.U32.AND P0, PT, R4, 0x727fffff, PT ;  /* 0x727fffff0400780c */ /* 0x000fda0003f04070 */
[----:B01----:R-:W-:Y:S05]  /*0680*/  @!P0 BRA `(.L_x_1) ;  /* 0x0000000000108947 */ /* 0x003fea0003800000 */
[----:B------:R-:W-:-:S07]  /*0690*/  MOV R6, 0x6b0 ;  /* 0x000006b000067802 */ /* 0x000fce0000000f00 */
[----:B------:R-:W-:Y:S05]  /*06a0*/  CALL.REL.NOINC `($__internal_0_$__cuda_sm20_sqrt_rn_f32_slowpath) ;  /* 0x0000000000287944 */ /* 0x000fea0003c00000 */
[----:B------:R-:W-:Y:S01]  /*06b0*/  IMAD.MOV.U32 R7, RZ, RZ, R3 ;  /* 0x000000ffff077224 */ /* 0x000fe200078e0003 */
[----:B------:R-:W-:Y:S06]  /*06c0*/  BRA `(.L_x_2) ;  /* 0x0000000000107947 */ /* 0x000fec0003800000 */
.L_x_1:
[----:B------:R-:W-:Y:S01]  /*06d0*/  FMUL.FTZ R7, R0, R3 ;  /* 0x0000000300077220 */ /* 0x000fe20000410000 */
[----:B------:R-:W-:-:S03]  /*06e0*/  FMUL.FTZ R3, R3, 0.5 ;  /* 0x3f00000003037820 */ /* 0x000fc60000410000 */
[----:B------:R-:W-:-:S04]  /*06f0*/  FFMA R0, -R7, R7, R0 ;  /* 0x0000000707007223 */ /* 0x000fc80000000100 */
[----:B------:R-:W-:-:S07]  /*0700*/  FFMA R7, R0, R3, R7 ;  /* 0x0000000300077223 */ /* 0x000fce0000000007 */
.L_x_2:
[----:B------:R-:W0:Y:S02]  /*0710*/  LDC.64 R4, c[0x0][0x388] ;  /* 0x0000e200ff047b82 */ /* 0x000e240000000a00 */
[----:B0-----:R-:W-:-:S05]  /*0720*/  IMAD.WIDE.U32 R2, R2, 0x4, R4 ;  /* 0x0000000402027825 */ /* 0x001fca00078e0004 */
[----:B------:R-:W-:Y:S01]  /*0730*/  STG.E desc[UR6][R2.64], R7 ;  /* 0x0000000702007986 */ /* 0x000fe2000c101906 */
[----:B------:R-:W-:Y:S05]  /*0740*/  EXIT ;  /* 0x000000000000794d */ /* 0x000fea0003800000 */
        .weak           $__internal_0_$__cuda_sm20_sqrt_rn_f32_slowpath
        .type           $__internal_0_$__cuda_sm20_sqrt_rn_f32_slowpath,@function
        .size           $__internal_0_$__cuda_sm20_sqrt_rn_f32_slowpath,($__internal_1_$__cuda_sm3x_div_rn_noftz_f32_slowpath - $__internal_0_$__cuda_sm20_sqrt_rn_f32_slowpath)
$__internal_0_$__cuda_sm20_sqrt_rn_f32_slowpath:
[----:B------:R-:W-:-:S13]  /*0750*/  LOP3.LUT P0, RZ, R0, 0x7fffffff, RZ, 0xc0, !PT ;  /* 0x7fffffff00ff7812 */ /* 0x000fda000780c0ff */
[----:B------:R-:W-:Y:S01]  /*0760*/  @!P0 MOV R3, R0 ;  /* 0x0000000000038202 */ /* 0x000fe20000000f00 */
[----:B------:R-:W-:Y:S06]  /*0770*/  @!P0 BRA `(.L_x_3) ;  /* 0x0000000000448947 */ /* 0x000fec0003800000 */
[----:B------:R-:W-:-:S13]  /*0780*/  FSETP.GEU.FTZ.AND P0, PT, R0, RZ, PT ;  /* 0x000000ff0000720b */ /* 0x000fda0003f1e000 */
[----:B------:R-:W-:Y:S01]  /*0790*/  @!P0 IMAD.MOV.U32 R3, RZ, RZ, 0x7fffffff ;  /* 0x7fffffffff038424 */ /* 0x000fe200078e00ff */
[----:B------:R-:W-:Y:S06]  /*07a0*/  @!P0 BRA `(.L_x_3) ;  /* 0x0000000000388947 */ /* 0x000fec0003800000 */
[----:B------:R-:W-:-:S13]  /*07b0*/  FSETP.GTU.FTZ.AND P0, PT, |R0|, +INF , PT ;  /* 0x7f8000000000780b */ /* 0x000fda0003f1c200 */
[----:B------:R-:W-:Y:S01]  /*07c0*/  @P0 FADD.FTZ R3, R0, 1 ;  /* 0x3f80000000030421 */ /* 0x000fe20000010000 */
[----:B------:R-:W-:Y:S06]  /*07d0*/  @P0 BRA `(.L_x_3) ;  /* 0x00000000002c0947 */ /* 0x000fec0003800000 */
[----:B------:R-:W-:-:S13]  /*07e0*/  FSETP.NEU.FTZ.AND P0, PT, |R0|, +INF , PT ;  /* 0x7f8000000000780b */ /* 0x000fda0003f1d200 */
[----:B------:R-:W-:Y:S01]  /*07f0*/  @!P0 MOV R3, R0 ;  /* 0x0000000000038202 */ /* 0x000fe20000000f00 */
[----:B------:R-:W-:Y:S06]  /*0800*/  @!P0 BRA `(.L_x_3) ;  /* 0x0000000000208947 */ /* 0x000fec0003800000 */
[----:B------:R-:W-:-:S04]  /*0810*/  FFMA R0, R0, 1.84467440737095516160e+19, RZ ;  /* 0x5f80000000007823 */ /* 0x000fc800000000ff */
[----:B------:R-:W0:Y:S02]  /*0820*/  MUFU.RSQ R3, R0 ;  /* 0x0000000000037308 */ /* 0x000e240000001400 */
[----:B0-----:R-:W-:Y:S01]  /*0830*/  FMUL.FTZ R5, R0, R3 ;  /* 0x0000000300057220 */ /* 0x001fe20000410000 */
[----:B------:R-:W-:-:S03]  /*0840*/  FMUL.FTZ R3, R3, 0.5 ;  /* 0x3f00000003037820 */ /* 0x000fc60000410000 */
[----:B------:R-:W-:-:S04]  /*0850*/  FADD.FTZ R4, -R5, -RZ ;  /* 0x800000ff05047221 */ /* 0x000fc80000010100 */
[----:B------:R-:W-:-:S04]  /*0860*/  FFMA R4, R5, R4, R0 ;  /* 0x0000000405047223 */ /* 0x000fc80000000000 */
[----:B------:R-:W-:-:S04]  /*0870*/  FFMA R3, R4, R3, R5 ;  /* 0x0000000304037223 */ /* 0x000fc80000000005 */
[----:B------:R-:W-:-:S07]  /*0880*/  FMUL.FTZ R3, R3, 2.3283064365386962891e-10 ;  /* 0x2f80000003037820 */ /* 0x000fce0000410000 */
.L_x_3:
[----:B------:R-:W-:Y:S02]  /*0890*/  HFMA2 R5, -RZ, RZ, 0, 0 ;  /* 0x00000000ff057431 */ /* 0x000fe400000001ff */
[----:B------:R-:W-:-:S04]  /*08a0*/  IMAD.MOV.U32 R4, RZ, RZ, R6 ;  /* 0x000000ffff047224 */ /* 0x000fc800078e0006 */
[----:B------:R-:W-:Y:S05]  /*08b0*/  RET.REL.NODEC R4 `(_Z24reduce_rms_1024_separatePfS_i) ;  /* 0xfffffff404d07950 */ /* 0x000fea0003c3ffff */
        .weak           $__internal_1_$__cuda_sm3x_div_rn_noftz_f32_slowpath
        .type           $__internal_1_$__cuda_sm3x_div_rn_noftz_f32_slowpath,@function
        .size           $__internal_1_$__cuda_sm3x_div_rn_noftz_f32_slowpath,(.L_x_174 - $__internal_1_$__cuda_sm3x_div_rn_noftz_f32_slowpath)
$__internal_1_$__cuda_sm3x_div_rn_noftz_f32_slowpath:
[--C-:B------:R-:W-:Y:S01]  /*08c0*/  SHF.R.U32.HI R6, RZ, 0x17, R3.reuse ;  /* 0x00000017ff067819 */ /* 0x100fe20000011603 */
[----:B------:R-:W-:Y:S01]  /*08d0*/  IMAD.MOV.U32 R8, RZ, RZ, R3 ;  /* 0x000000ffff087224 */ /* 0x000fe200078e0003 */
[----:B------:R-:W-:Y:S02]  /*08e0*/  SHF.R.U32.HI R5, RZ, 0x17, R0 ;  /* 0x00000017ff057819 */ /* 0x000fe40000011600 */
[----:B------:R-:W-:Y:S02]  /*08f0*/  LOP3.LUT R6, R6, 0xff, RZ, 0xc0, !PT ;  /* 0x000000ff06067812 */ /* 0x000fe400078ec0ff */
[----:B------:R-:W-:Y:S02]  /*0900*/  LOP3.LUT R5, R5, 0xff, RZ, 0xc0, !PT ;  /* 0x000000ff05057812 */ /* 0x000fe400078ec0ff */
[----:B------:R-:W-:Y:S01]  /*0910*/  MOV R7, R0 ;  /* 0x0000000000077202 */ /* 0x000fe20000000f00 */
[----:B------:R-:W-:Y:S01]  /*0920*/  VIADD R11, R6, 0xffffffff ;  /* 0xffffffff060b7836 */ /* 0x000fe20000000000 */
[----:B------:R-:W-:-:S04]  /*0930*/  IADD3 R10, PT, PT, R5, -0x1, RZ ;  /* 0xffffffff050a7810 */ /* 0x000fc80007ffe0ff */
[----:B------:R-:W-:-:S04]  /*0940*/  ISETP.GT.U32.AND P0, PT, R11, 0xfd, PT ;  /* 0x000000fd0b00780c */ /* 0x000fc80003f04070 */
[----:B------:R-:W-:-:S13]  /*0950*/  ISETP.GT.U32.OR P0, PT, R10, 0xfd, P0 ;  /* 0x000000fd0a00780c */ /* 0x000fda0000704470 */
[----:B------:R-:W-:Y:S01]  /*0960*/  @!P0 MOV R9, RZ ;  /* 0x000000ff00098202 */ /* 0x000fe20000000f00 */
[----:B------:R-:W-:Y:S06]  /*0970*/  @!P0 BRA `(.L_x_4) ;  /* 0x00000000005c8947 */ /* 0x000fec0003800000 */
[----:B------:R-:W-:Y:S02]  /*0980*/  FSETP.GTU.FTZ.AND P0, PT, |R0|, +INF , PT ;  /* 0x7f8000000000780b */ /* 0x000fe40003f1c200 */
[----:B------:R-:W-:-:S04]  /*0990*/  FSETP.GTU.FTZ.AND P1, PT, |R3|, +INF , PT ;  /* 0x7f8000000300780b */ /* 0x000fc80003f3c200 */
[----:B------:R-:W-:-:S13]  /*09a0*/  PLOP3.LUT P0, PT, P0, P1, PT, 0xf8, 0x8f ;  /* 0x00000000008f781c */ /* 0x000fda0000703f70 */
[----:B------:R-:W-:Y:S05]  /*09b0*/  @P0 BRA `(.L_x_5) ;  /* 0x0000000400440947 */ /* 0x000fea0003800000 */
[----:B------:R-:W-:-:S13]  /*09c0*/  LOP3.LUT P0, RZ, R8, 0x7fffffff, R7, 0xc8, !PT ;  /* 0x7fffffff08ff7812 */ /* 0x000fda000780c807 */
[----:B------:R-:W-:Y:S05]  /*09d0*/  @!P0 BRA `(.L_x_6) ;  /* 0x0000000400348947 */ /* 0x000fea0003800000 */
[C---:B------:R-:W-:Y:S02]  /*09e0*/  FSETP.NEU.FTZ.AND P2, PT, |R0|.reuse, +INF , PT ;  /* 0x7f8000000000780b */ /* 0x040fe40003f5d200 */
[----:B------:R-:W-:Y:S02]  /*09f0*/  FSETP.NEU.FTZ.AND P1, PT, |R3|, +INF , PT ;  /* 0x7f8000000300780b */ /* 0x000fe40003f3d200 */
[----:B------:R-:W-:-:S11]  /*0a00*/  FSETP.NEU.FTZ.AND P0, PT, |R0|, +INF , PT ;  /* 0x7f8000000000780b */ /* 0x000fd60003f1d200 */
[----:B------:R-:W-:Y:S05]  /*0a10*/  @!P1 BRA !P2, `(.L_x_6) ;  /* 0x0000000400249947 */ /* 0x000fea0005000000 */
[----:B------:R-:W-:-:S04]  /*0a20*/  LOP3.LUT P2, RZ, R7, 0x7fffffff, RZ, 0xc0, !PT ;  /* 0x7fffffff07ff7812 */ /* 0x000fc8000784c0ff */
[----:B------:R-:W-:-:S13]  /*0a30*/  PLOP3.LUT P1, PT, P1, P2, PT, 0x2f, 0xf2 ;  /* 0x0000000000f2781c */ /* 0x000fda0000f24577 */
[----:B------:R-:W-:Y:S05]  /*0a40*/  @P1 BRA `(.L_x_7) ;  /* 0x0000000400101947 */ /* 0x000fea0003800000 */
[----:B------:R-:W-:-:S04]  /*0a50*/  LOP3.LUT P1, RZ, R8, 0x7fffffff, RZ, 0xc0, !PT ;  /* 0x7fffffff08ff7812 */ /* 0x000fc8000782c0ff */
[----:B------:R-:W-:-:S13]  /*0a60*/  PLOP3.LUT P0, PT, P0, P1, PT, 0x2f, 0xf2 ;  /* 0x0000000000f2781c */ /* 0x000fda0000702577 */
[----:B------:R-:W-:Y:S05]  /*0a70*/  @P0 BRA `(.L_x_8) ;  /* 0x0000000000f80947 */ /* 0x000fea0003800000 */
[----:B------:R-:W-:Y:S02]  /*0a80*/  ISETP.GE.AND P0, PT, R10, RZ, PT ;  /* 0x000000ff0a00720c */ /* 0x000fe40003f06270 */
[----:B------:R-:W-:-:S11]  /*0a90*/  ISETP.GE.AND P1, PT, R11, RZ, PT ;  /* 0x000000ff0b00720c */ /* 0x000fd60003f26270 */
[----:B------:R-:W-:Y:S01]  /*0aa0*/  @P0 MOV R9, RZ ;  /* 0x000000ff00090202 */ /* 0x000fe20000000f00 */
[----:B------:R-:W-:Y:S02]  /*0ab0*/  @!P0 IMAD.MOV.U32 R9, RZ, RZ, -0x40 ;  /* 0xffffffc0ff098424 */ /* 0x000fe400078e00ff */
[----:B------:R-:W-:Y:S01]  /*0ac0*/  @!P0 FFMA R7, R0, 1.84467440737095516160e+19, RZ ;  /* 0x5f80000000078823 */ /* 0x000fe200000000ff */
[----:B------:R-:W-:Y:S02]  /*0ad0*/  @!P1 FFMA R8, R3, 1.84467440737095516160e+19, RZ ;  /* 0x5f80000003089823 */ /* 0x000fe400000000ff */
[----:B------:R-:W-:-:S07]  /*0ae0*/  @!P1 IADD3 R9, PT, PT, R9, 0x40, RZ ;  /* 0x0000004009099810 */ /* 0x000fce0007ffe0ff */
.L_x_4:
[----:B------:R-:W-:Y:S01]  /*0af0*/  LEA R3, R6, 0xc0800000, 0x17 ;  /* 0xc080000006037811 */ /* 0x000fe200078eb8ff */
[----:B------:R-:W-:-:S03]  /*0b00*/  VIADD R5, R5, 0xffffff81 ;  /* 0xffffff8105057836 */ /* 0x000fc60000000000 */
[----:B------:R-:W-:Y:S01]  /*0b10*/  IADD3 R3, PT, PT, -R3, R8, RZ ;  /* 0x0000000803037210 */ /* 0x000fe20007ffe1ff */
[C---:B------:R-:W-:Y:S01]  /*0b20*/  IMAD R0, R5.reuse, -0x800000, R7 ;  /* 0xff80000005007824 */ /* 0x040fe200078e0207 */
[----:B------:R-:W-:Y:S02]  /*0b30*/  IADD3 R6, PT, PT, R5, 0x7f, -R6 ;  /* 0x0000007f05067810 */ /* 0x000fe40007ffe806 */
[----:B------:R-:W0:Y:S01]  /*0b40*/  MUFU.RCP R8, R3 ;  /* 0x0000000300087308 */ /* 0x000e220000001000 */
[----:B------:R-:W-:Y:S01]  /*0b50*/  FADD.FTZ R11, -R3, -RZ ;  /* 0x800000ff030b7221 */ /* 0x000fe20000010100 */
[----:B------:R-:W-:-:S03]  /*0b60*/  IADD3 R6, PT, PT, R6, R9, RZ ;  /* 0x0000000906067210 */ /* 0x000fc60007ffe0ff */
[----:B0-----:R-:W-:-:S04]  /*0b70*/  FFMA R13, R8, R11, 1 ;  /* 0x3f800000080d7423 */ /* 0x001fc8000000000b */
[----:B------:R-:W-:-:S04]  /*0b80*/  FFMA R10, R8, R13, R8 ;  /* 0x0000000d080a7223 */ /* 0x000fc80000000008 */
[----:B------:R-:W-:-:S04]  /*0b90*/  FFMA R7, R0, R10, RZ ;  /* 0x0000000a00077223 */ /* 0x000fc800000000ff */
[----:B------:R-:W-:-:S04]  /*0ba0*/  FFMA R8, R11, R7, R0 ;  /* 0x000000070b087223 */ /* 0x000fc80000000000 */
[----:B------:R-:W-:-:S04]  /*0bb0*/  FFMA R7, R10, R8, R7 ;  /* 0x000000080a077223 */ /* 0x000fc80000000007 */
[----:B------:R-:W-:-:S04]  /*0bc0*/  FFMA R8, R11, R7, R0 ;  /* 0x000000070b087223 */ /* 0x000fc80000000000 */
[----:B------:R-:W-:-:S05]  /*0bd0*/  FFMA R0, R10, R8, R7 ;  /* 0x000000080a007223 */ /* 0x000fca0000000007 */
[----:B------:R-:W-:-:S04]  /*0be0*/  SHF.R.U32.HI R3, RZ, 0x17, R0 ;  /* 0x00000017ff037819 */ /* 0x000fc80000011600 */
[----:B------:R-:W-:-:S04]  /*0bf0*/  LOP3.LUT R3, R3, 0xff, RZ, 0xc0, !PT ;  /* 0x000000ff03037812 */ /* 0x000fc800078ec0ff */
[----:B------:R-:W-:-:S05]  /*0c00*/  IADD3 R9, PT, PT, R3, R6, RZ ;  /* 0x0000000603097210 */ /* 0x000fca0007ffe0ff */
[----:B------:R-:W-:-:S05]  /*0c10*/  VIADD R3, R9, 0xffffffff ;  /* 0xffffffff09037836 */ /* 0x000fca0000000000 */
[----:B------:R-:W-:-:S13]  /*0c20*/  ISETP.GE.U32.AND P0, PT, R3, 0xfe, PT ;  /* 0x000000fe0300780c */ /* 0x000fda0003f06070 */
[----:B------:R-:W-:Y:S05]  /*0c30*/  @!P0 BRA `(.L_x_9) ;  /* 0x0000000000808947 */ /* 0x000fea0003800000 */
[----:B------:R-:W-:-:S13]  /*0c40*/  ISETP.GT.AND P0, PT, R9, 0xfe, PT ;  /* 0x000000fe0900780c */ /* 0x000fda0003f04270 */
[----:B------:R-:W-:Y:S05]  /*0c50*/  @P0 BRA `(.L_x_10) ;  /* 0x00000000006c0947 */ /* 0x000fea0003800000 */
[----:B------:R-:W-:-:S13]  /*0c60*/  ISETP.GE.AND P0, PT, R9, 0x1, PT ;  /* 0x000000010900780c */ /* 0x000fda0003f06270 */
[----:B------:R-:W-:Y:S05]  /*0c70*/  @P0 BRA `(.L_x_11) ;  /* 0x0000000000980947 */ /* 0x000fea0003800000 */
[----:B------:R-:W-:Y:S02]  /*0c80*/  ISETP.GE.AND P0, PT, R9, -0x18, PT ;  /* 0xffffffe80900780c */ /* 0x000fe40003f06270 */
[----:B------:R-:W-:-:S11]  /*0c90*/  LOP3.LUT R0, R0, 0x80000000, RZ, 0xc0, !PT ;  /* 0x8000000000007812 */ /* 0x000fd600078ec0ff */
[----:B------:R-:W-:Y:S05]  /*0ca0*/  @!P0 BRA `(.L_x_11) ;  /* 0x00000000008c8947 */ /* 0x000fea0003800000 */
[CCC-:B------:R-:W-:Y:S01]  /*0cb0*/  FFMA.RZ R3, R10.reuse, R8.reuse, R7.reuse ;  /* 0x000000080a037223 */ /* 0x1c0fe2000000c007 */
[CCC-:B------:R-:W-:Y:S01]  /*0cc0*/  FFMA.RM R6, R10.reuse, R8.reuse, R7.reuse ;  /* 0x000000080a067223 */ /* 0x1c0fe20000004007 */
[C---:B------:R-:W-:Y:S02]  /*0cd0*/  ISETP.NE.AND P2, PT, R9.reuse, RZ, PT ;  /* 0x000000ff0900720c */ /* 0x040fe40003f45270 */
[----:B------:R-:W-:Y:S02]  /*0ce0*/  ISETP.NE.AND P1, PT, R9, RZ, PT ;  /* 0x000000ff0900720c */ /* 0x000fe40003f25270 */
[----:B------:R-:W-:Y:S01]  /*0cf0*/  LOP3.LUT R5, R3, 0x7fffff, RZ, 0xc0, !PT ;  /* 0x007fffff03057812 */ /* 0x000fe200078ec0ff */
[----:B------:R-:W-:Y:S01]  /*0d00*/  FFMA.RP R3, R10, R8, R7 ;  /* 0x000000080a037223 */ /* 0x000fe20000008007 */
[----:B------:R-:W-:Y:S02]  /*0d10*/  IADD3 R8, PT, PT, R9, 0x20, RZ ;  /* 0x0000002009087810 */ /* 0x000fe40007ffe0ff */
[----:B------:R-:W-:-:S02]  /*0d20*/  LOP3.LUT R5, R5, 0x800000, RZ, 0xfc, !PT ;  /* 0x0080000005057812 */ /* 0x000fc400078efcff */
[----:B------:R-:W-:Y:S02]  /*0d30*/  IADD3 R7, PT, PT, -R9, RZ, RZ ;  /* 0x000000ff09077210 */ /* 0x000fe40007ffe1ff */
[----:B------:R-:W-:Y:S02]  /*0d40*/  SHF.L.U32 R8, R5, R8, RZ ;  /* 0x0000000805087219 */ /* 0x000fe400000006ff */
[----:B------:R-:W-:Y:S02]  /*0d50*/  FSETP.NEU.FTZ.AND P0, PT, R3, R6, PT ;  /* 0x000000060300720b */ /* 0x000fe40003f1d000 */
[----:B------:R-:W-:Y:S02]  /*0d60*/  SEL R6, R7, RZ, P2 ;  /* 0x000000ff07067207 */ /* 0x000fe40001000000 */
[----:B------:R-:W-:Y:S02]  /*0d70*/  ISETP.NE.AND P1, PT, R8, RZ, P1 ;  /* 0x000000ff0800720c */ /* 0x000fe40000f25270 */
[----:B------:R-:W-:-:S02]  /*0d80*/  SHF.R.U32.HI R6, RZ, R6, R5 ;  /* 0x00000006ff067219 */ /* 0x000fc40000011605 */
[----:B------:R-:W-:Y:S02]  /*0d90*/  PLOP3.LUT P0, PT, P0, P1, PT, 0xf8, 0x8f ;  /* 0x00000000008f781c */ /* 0x000fe40000703f70 */
[----:B------:R-:W-:Y:S02]  /*0da0*/  SHF.R.U32.HI R8, RZ, 0x1, R6 ;  /* 0x00000001ff087819 */ /* 0x000fe40000011606 */
[----:B------:R-:W-:-:S04]  /*0db0*/  SEL R3, RZ, 0x1, !P0 ;  /* 0x00000001ff037807 */ /* 0x000fc80004000000 */
[----:B------:R-:W-:-:S04]  /*0dc0*/  LOP3.LUT R3, R3, 0x1, R8, 0xf8, !PT ;  /* 0x0000000103037812 */ /* 0x000fc800078ef808 */
[----:B------:R-:W-:-:S05]  /*0dd0*/  LOP3.LUT R3, R3, R6, RZ, 0xc0, !PT ;  /* 0x0000000603037212 */ /* 0x000fca00078ec0ff */
[----:B------:R-:W-:-:S05]  /*0de0*/  IMAD.IADD R3, R8, 0x1, R3 ;  /* 0x0000000108037824 */ /* 0x000fca00078e0203 */
[----:B------:R-:W-:Y:S01]  /*0df0*/  LOP3.LUT R0, R3, R0, RZ, 0xfc, !PT ;  /* 0x0000000003007212 */ /* 0x000fe200078efcff */
[----:B------:R-:W-:Y:S06]  /*0e00*/  BRA `(.L_x_11) ;  /* 0x0000000000347947 */ /* 0x000fec0003800000 */
.L_x_10:
[----:B------:R-:W-:-:S04]  /*0e10*/  LOP3.LUT R0, R0, 0x80000000, RZ, 0xc0, !PT ;  /* 0x8000000000007812 */ /* 0x000fc800078ec0ff */
[----:B------:R-:W-:Y:S01]  /*0e20*/  LOP3.LUT R0, R0, 0x7f800000, RZ, 0xfc, !PT ;  /* 0x7f80000000007812 */ /* 0x000fe200078efcff */
[----:B------:R-:W-:Y:S06]  /*0e30*/  BRA `(.L_x_11) ;  /* 0x0000000000287947 */ /* 0x000fec0003800000 */
.L_x_9:
[----:B------:R-:W-:Y:S01]  /*0e40*/  LEA R0, R6, R0, 0x17 ;  /* 0x0000000006007211 */ /* 0x000fe200078eb8ff */
[----:B------:R-:W-:Y:S06]  /*0e50*/  BRA `(.L_x_11) ;  /* 0x0000000000207947 */ /* 0x000fec0003800000 */
.L_x_8:
[----:B------:R-:W-:-:S04]  /*0e60*/  LOP3.LUT R0, R8, 0x80000000, R7, 0x48, !PT ;  /* 0x8000000008007812 */ /* 0x000fc800078e4807 */
[----:B------:R-:W-:Y:S01]  /*0e70*/  LOP3.LUT R0, R0, 0x7f800000, RZ, 0xfc, !PT ;  /* 0x7f80000000007812 */ /* 0x000fe200078efcff */
[----:B------:R-:W-:Y:S06]  /*0e80*/  BRA `(.L_x_11) ;  /* 0x0000000000147947 */ /* 0x000fec0003800000 */
.L_x_7:
[----:B------:R-:W-:Y:S01]  /*0e90*/  LOP3.LUT R0, R8, 0x80000000, R7, 0x48, !PT ;  /* 0x8000000008007812 */ /* 0x000fe200078e4807 */
[----:B------:R-:W-:Y:S06]  /*0ea0*/  BRA `(.L_x_11) ;  /* 0x00000000000c7947 */ /* 0x000fec0003800000 */
.L_x_6:
[----:B------:R-:W0:Y:S01]  /*0eb0*/  MUFU.RSQ R0, -QNAN ;  /* 0xffc0000000007908 */ /* 0x000e220000001400 */
[----:B------:R-:W-:Y:S05]  /*0ec0*/  BRA `(.L_x_11) ;  /* 0x0000000000047947 */ /* 0x000fea0003800000 */
.L_x_5:
[----:B------:R-:W-:-:S07]  /*0ed0*/  FADD.FTZ R0, R0, R3 ;  /* 0x0000000300007221 */ /* 0x000fce0000010000 */
.L_x_11:
[----:B------:R-:W-:-:S04]  /*0ee0*/  HFMA2 R5, -RZ, RZ, 0, 0 ;  /* 0x00000000ff057431 */ /* 0x000fc800000001ff */
[----:B0-----:R-:W-:Y:S05]  /*0ef0*/  RET.REL.NODEC R4 `(_Z24reduce_rms_1024_separatePfS_i) ;  /* 0xfffffff004407950 */ /* 0x001fea0003c3ffff */
.L_x_12:
[----:B------:R-:W-:-:S00]  /*0f00*/  BRA `(.L_x_12) ;  /* 0xfffffffc00fc7947 */ /* 0x000fc0000383ffff */
[----:B------:R-:W-:-:S00]  /*0f10*/  NOP ;  /* 0x0000000000007918 */ /* 0x000fc00000000000 */
        /* <DEDUP_REMOVED lines=14> */
.L_x_174:


//--------------------- .text._Z22reduce_rms_1024_atomicPfS_i --------------------------
	.section	.text._Z22reduce_rms_1024_atomicPfS_i,"ax",@progbits
	.align	128
        .global         _Z22reduce_rms_1024_atomicPfS_i
        .type           _Z22reduce_rms_1024_atomicPfS_i,@function
        .size           _Z22reduce_rms_1024_atomicPfS_i,(.L_x_176 - _Z22reduce_rms_1024_atomicPfS_i)
        .other          _Z22reduce_rms_1024_atomicPfS_i,@"STO_CUDA_ENTRY STV_DEFAULT"
_Z22reduce_rms_1024_atomicPfS_i:
.text._Z22reduce_rms_1024_atomicPfS_i:
[----:B------:R-:W-:Y:S01]  /*0000*/  LDC R1, c[0x0][0x37c] ;  /* 0x0000df00ff017b82 */ /* 0x000fe20000000800 */
[----:B------:R-:W0:Y:S01]  /*0010*/  S2R R3, SR_TID.X ;  /* 0x0000000000037919 */ /* 0x000e220000002100 */
[----:B------:R-:W1:Y:S01]  /*0020*/  LDCU UR8, c[0x0][0x390] ;  /* 0x00007200ff0877ac */ /* 0x000e620008000800 */
[----:B------:R-:W2:Y:S01]  /*0030*/  S2R R2, SR_CTAID.X ;  /* 0x0000000000027919 */ /* 0x000ea20000002500 */
[----:B------:R-:W3:Y:S01]  /*0040*/  LDCU.64 UR6, c[0x0][0x358] ;  /* 0x00006b00ff0677ac */ /* 0x000ee20008000a00 */
[C---:B0-----:R-:W-:Y:S02]  /*0050*/  ISETP.NE.AND P0, PT, R3.reuse, RZ, PT ;  /* 0x000000ff0300720c */ /* 0x041fe40003f05270 */
[C---:B------:R-:W-:Y:S02]  /*0060*/  LOP3.LUT R0, R3.reuse, 0x400, RZ, 0xfc, !PT ;  /* 0x0000040003007812 */ /* 0x040fe400078efcff */
[----:B-1----:R-:W-:Y:S02]  /*0070*/  ISETP.GE.AND P2, PT, R3, UR8, PT ;  /* 0x0000000803007c0c */ /* 0x002fe4000bf46270 */
[----:B------:R-:W-:-:S07]  /*0080*/  ISETP.GE.AND P1, PT, R0, UR8, PT ;  /* 0x0000000800007c0c */ /* 0x000fce000bf26270 */
[----:B------:R-:W0:Y:S01]  /*0090*/  @!P0 S2R R9, SR_CgaCtaId ;  /* 0x0000000000098919 */ /* 0x000e220000008800 */
[----:B------:R-:W-:-:S03]  /*00a0*/  @!P0 MOV R0, 0x400 ;  /* 0x0000040000008802 */ /* 0x000fc60000000f00 */
[----:B------:R-:W1:Y:S01]  /*00b0*/  @!P2 LDC.64 R4, c[0x0][0x380] ;  /* 0x0000e000ff04ab82 */ /* 0x000e620000000a00 */
[C---:B--2---:R-:W-:Y:S02]  /*00c0*/  @!P2 IMAD R7, R2.reuse, UR8, R3 ;  /* 0x000000080207ac24 */ /* 0x044fe4000f8e0203 */
[----:B------:R-:W-:-:S05]  /*00d0*/  @!P1 IMAD R10, R2, UR8, RZ ;  /* 0x00000008020a9c24 */ /* 0x000fca000f8e02ff */
[----:B------:R-:W2:Y:S01]  /*00e0*/  @!P1 LDC.64 R12, c[0x0][0x380] ;  /* 0x0000e000ff0c9b82 */ /* 0x000ea20000000a00 */
[----:B------:R-:W-:Y:S01]  /*00f0*/  @!P1 IADD3 R10, P3, PT, R10, R3, RZ ;  /* 0x000000030a0a9210 */ /* 0x000fe20007f7e0ff */
[----:B-1----:R-:W-:Y:S01]  /*0100*/  @!P2 IMAD.WIDE.U32 R4, R7, 0x4, R4 ;  /* 0x000000040704a825 */ /* 0x002fe200078e0004 */
[----:B0-----:R-:W-:-:S03]  /*0110*/  @!P0 LEA R8, R9, R0, 0x18 ;  /* 0x0000000009088211 */ /* 0x001fc600078ec0ff */
[----:B------:R-:W-:Y:S01]  /*0120*/  @!P1 IMAD.X R0, RZ, RZ, RZ, P3 ;  /* 0x000000ffff009224 */ /* 0x000fe200018e06ff */
[C---:B--2---:R-:W-:Y:S01]  /*0130*/  @!P1 LEA R6, P3, R10.reuse, R12, 0x2 ;  /* 0x0000000c0a069211 */ /* 0x044fe200078610ff */
[----:B------:R-:W-:Y:S03]  /*0140*/  @!P0 STS [R8], RZ ;  /* 0x000000ff08008388 */ /* 0x000fe60000000800 */
[----:B------:R-:W-:Y:S01]  /*0150*/  @!P1 LEA.HI.X R7, R10, R13, R0, 0x2, P3 ;  /* 0x0000000d0a079211 */ /* 0x000fe200018f1400 */
[----:B------:R-:W-:Y:S06]  /*0160*/  BAR.SYNC.DEFER_BLOCKING 0x0 ;  /* 0x0000000000007b1d */ /* 0x000fec0000010000 */
[----:B---3--:R-:W2:Y:S04]  /*0170*/  @!P2 LDG.E R0, desc[UR6][R4.64] ;  /* 0x000000060400a981 */ /* 0x008ea8000c1e1900 */
[----:B------:R-:W3:Y:S01]  /*0180*/  @!P1 LDG.E R6, desc[UR6][R6.64+0x1000] ;  /* 0x0010000606069981 */ /* 0x000ee2000c1e1900 */
[----:B------:R-:W-:Y:S01]  /*0190*/  IMAD.MOV.U32 R9, RZ, RZ, RZ ;  /* 0x000000ffff097224 */ /* 0x000fe200078e00ff */
[----:B------:R-:W-:Y:S01]  /*01a0*/  BSSY.RECONVERGENT B0, `(.L_x_13) ;  /* 0x0000018000007945 */ /* 0x000fe20003800200 */
[----:B--2---:R-:W-:Y:S01]  /*01b0*/  @!P2 FFMA R9, R0, R0, RZ ;  /* 0x000000000009a223 */ /* 0x004fe200000000ff */
[----:B------:R-:W-:-:S03]  /*01c0*/  VOTE.ANY R0, PT, PT ;  /* 0x0000000000007806 */ /* 0x000fc600038e0100 */
[----:B---3--:R-:W-:Y:S01]  /*01d0*/  @!P1 FFMA R9, R6, R6, R9 ;  /* 0x0000000606099223 */ /* 0x008fe20000000009 */
[----:B------:R-:W-:-:S04]  /*01e0*/  LOP3.LUT P1, RZ, R3, 0x1f, RZ, 0xc0, !PT ;  /* 0x0000001f03ff7812 */ /* 0x000fc8000782c0ff */
[----:B------:R-:W0:Y:S02]  /*01f0*/  SHFL.DOWN PT, R10, R9, 0x10, 0x1f ;  /* 0x0a001f00090a7f89 */ /* 0x000e2400000e0000 */
[----:B0-----:R-:W-:-:S05]  /*0200*/  FADD R11, R10, R9 ;  /* 0x000000090a0b7221 */ /* 0x001fca0000000000 */
[----:B------:R-:W0:Y:S02]  /*0210*/  SHFL.DOWN PT, R8, R11, 0x8, 0x1f ;  /* 0x09001f000b087f89 */ /* 0x000e2400000e0000 */
[----:B0-----:R-:W-:-:S05]  /*0220*/  FADD R13, R11, R8 ;  /* 0x000000080b0d7221 */ /* 0x001fca0000000000 */
[----:B------:R-:W0:Y:S02]  /*0230*/  SHFL.DOWN PT, R8, R13, 0x4, 0x1f ;  /* 0x08801f000d087f89 */ /* 0x000e2400000e0000 */
[----:B0-----:R-:W-:-:S05]  /*0240*/  FADD R5, R13, R8 ;  /* 0x000000080d057221 */ /* 0x001fca0000000000 */
[----:B------:R-:W0:Y:S02]  /*0250*/  SHFL.DOWN PT, R4, R5, 0x2, 0x1f ;  /* 0x08401f0005047f89 */ /* 0x000e2400000e0000 */
[----:B0-----:R-:W-:-:S05]  /*0260*/  FADD R7, R5, R4 ;  /* 0x0000000405077221 */ /* 0x001fca0000000000 */
[----:B------:R-:W0:Y:S02]  /*0270*/  SHFL.DOWN PT, R4, R7, 0x1, 0x1f ;  /* 0x08201f0007047f89 */ /* 0x000e2400000e0000 */
[----:B0-----:R-:W-:-:S06]  /*0280*/  FADD R3, R7, R4 ;  /* 0x0000000407037221 */ /* 0x001fcc0000000000 */
[----:B------:R-:W0:Y:S01]  /*0290*/  SHFL.IDX PT, R3, R3, RZ, 0x1f ;  /* 0x00001fff03037589 */ /* 0x000e2200000e0000 */
[----:B------:R-:W-:Y:S05]  /*02a0*/  @P1 BRA `(.L_x_14) ;  /* 0x00000000001c1947 */ /* 0x000fea0003800000 */
[----:B------:R-:W1:Y:S01]  /*02b0*/  S2R R5, SR_CgaCtaId ;  /* 0x0000000000057919 */ /* 0x000e620000008800 */
[----:B------:R-:W-:-:S04]  /*02c0*/  MOV R0, 0x400 ;  /* 0x0000040000007802 */ /* 0x000fc80000000f00 */
[----:B-1----:R-:W-:-:S07]  /*02d0*/  LEA R0, R5, R0, 0x18 ;  /* 0x0000000005007211 */ /* 0x002fce00078ec0ff */
.L_x_15:
[----:B------:R-:W0:Y:S02]  /*02e0*/  LDS R4, [R0] ;  /* 0x0000000000047984 */ /* 0x000e240000000800 */
[----:B0-----:R-:W-:-:S05]  /*02f0*/  FADD R5, R3, R4 ;  /* 0x0000000403057221 */ /* 0x001fca0000000000 */
[----:B------:R-:W0:Y:S02]  /*0300*/  ATOMS.CAST.SPIN P1, [R0], R4, R5 ;  /* 0x000000040000758d */ /* 0x000e240001820005 */
[----:B0-----:R-:W-:Y:S05]  /*0310*/  @!P1 BRA `(.L_x_15) ;  /* 0xfffffffc00f09947 */ /* 0x001fea000383ffff */
.L_x_14:
[----:B------:R-:W-:Y:S05]  /*0320*/  BSYNC.RECONVERGENT B0 ;  /* 0x0000000000007941 */ /* 0x000fea0003800200 */
.L_x_13:
[----:B------:R-:W-:Y:S06]  /*0330*/  BAR.SYNC.DEFER_BLOCKING 0x0 ;  /* 0x0000000000007b1d */ /* 0x000fec0000010000 */
[----:B------:R-:W-:Y:S05]  /*0340*/  @P0 EXIT ;  /* 0x000000000000094d */ /* 0x000fea0003800000 */
[----:B------:R-:W1:Y:S01]  /*0350*/  S2UR UR5, SR_CgaCtaId ;  /* 0x00000000000579c3 */ /* 0x000e620000008800 */
[----:B------:R-:W-:Y:S01]  /*0360*/  UMOV UR4, 0x400 ;  /* 0x0000040000047882 */ /* 0x000fe20000000000 */
[----:B0-----:R-:W-:-:S04]  /*0370*/  I2FP.F32.S32 R3, UR8 ;  /* 0x0000000800037c45 */ /* 0x001fc80008201400 */
[----:B------:R-:W0:Y:S02]  /*0380*/  MUFU.RCP R4, R3 ;  /* 0x0000000300047308 */ /* 0x000e240000001000 */
[----:B0-----:R-:W-:Y:S01]  /*0390*/  FFMA R5, -R3, R4, 1 ;  /* 0x3f80000003057423 */ /* 0x001fe20000000104 */
[----:B-1----:R-:W-:-:S03]  /*03a0*/  ULEA UR4, UR5, UR4, 0x18 ;  /* 0x0000000405047291 */ /* 0x002fc6000f8ec0ff */
[----:B------:R-:W-:-:S06]  /*03b0*/  FFMA R5, R4, R5, R4 ;  /* 0x0000000504057223 */ /* 0x000fcc0000000004 */
[----:B------:R-:W0:Y:S02]  /*03c0*/  LDS R0, [UR4] ;  /* 0x00000004ff007984 */ /* 0x000e240008000800 */
[----:B0-----:R-:W0:Y:S01]  /*03d0*/  FCHK P0, R0, R3 ;  /* 0x0000000300007302 */ /* 0x001e220000000000 */
[----:B------:R-:W-:-:S04]  /*03e0*/  FFMA R4, R0, R5, RZ ;  /* 0x0000000500047223 */ /* 0x000fc800000000ff */
[----:B------:R-:W-:-:S04]  /*03f0*/  FFMA R6, -R3, R4, R0 ;  /* 0x0000000403067223 */ /* 0x000fc80000000100 */
[----:B------:R-:W-:Y:S01]  /*0400*/  FFMA R4, R5, R6, R4 ;  /* 0x0000000605047223 */ /* 0x000fe20000000004 */
[----:B0-----:R-:W-:Y:S06]  /*0410*/  @!P0 BRA `(.L_x_16) ;  /* 0x00000000000c8947 */ /* 0x001fec0003800000 */
[----:B------:R-:W-:-:S07]  /*0420*/  MOV R4, 0x440 ;  /* 0x0000044000047802 */ /* 0x000fce0000000f00 */
[----:B------:R-:W-:Y:S05]  /*0430*/  CALL.REL.NOINC `($__internal_3_$__cuda_sm3x_div_rn_noftz_f32_slowpath) ;  /* 0x0000000000a47944 */ /* 0x000fea0003c00000 */
[----:B------:R-:W-:-:S07]  /*0440*/  IMAD.MOV.U32 R4, RZ, RZ, R0 ;  /* 0x000000ffff047224 */ /* 0x000fce00078e0000 */
.L_x_16:
[----:B------:R-:W-:-:S04]  /*0450*/  FADD R0, R4, 9.9999999747524270788e-07 ;  /* 0x358637bd04007421 */ /* 0x000fc80000000000 */
[----:B------:R-:W-:Y:S01]  /*0460*/  VIADD R4, R0, 0xf3000000 ;  /* 0xf300000000047836 */ /* 0x000fe20000000000 */
[----:B------:R0:W1:Y:S04]  /*0470*/  MUFU.RSQ R3, R0 ;  /* 0x0000000000037308 */ /* 0x0000680000001400 */
[----:B------:R-:W-:-:S13]  /*0480*/  ISETP.GT.U32.AND P0, PT, R4, 0x727fffff, PT ;  /* 0x727fffff0400780c */ /* 0x000fda0003f04070 */
[----:B01----:R-:W-:Y:S05]  /*0490*/  @!P0 BRA `(.L_x_17) ;  /* 0x0000000000108947 */ /* 0x003fea0003800000 */
[----:B------:R-:W-:-:S07]  /*04a0*/  MOV R6, 0x4c0 ;  /* 0x000004c000067802 */ /* 0x000fce0000000f00 */
[----:B------:R-:W-:Y:S05]  /*04b0*/  CALL.REL.NOINC `($__internal_2_$__cuda_sm20_sqrt_rn_f32_slowpath) ;  /* 0x0000000000287944 */ /* 0x000fea0003c00000 */
[----:B------:R-:W-:Y:S01]  /*04c0*/  IMAD.MOV.U32 R7, RZ, RZ, R3 ;  /* 0x000000ffff077224 */ /* 0x000fe200078e0003 */
[----:B------:R-:W-:Y:S06]  /*04d0*/  BRA `(.L_x_18) ;  /* 0x0000000000107947 */ /* 0x000fec0003800000 */
.L_x_17:
[----:B------:R-:W-:Y:S01]  /*04e0*/  FMUL.FTZ R7, R0, R3 ;  /* 0x0000000300077220 */ /* 0x000fe20000410000 */
[----:B------:R-:W-:-:S03]  /*04f0*/  FMUL.FTZ R3, R3, 0.5 ;  /* 0x3f00000003037820 */ /* 0x000fc60000410000 */
[----:B------:R-:W-:-:S04]  /*0500*/  FFMA R0, -R7, R7, R0 ;  /* 0x0000000707007223 */ /* 0x000fc80000000100 */
[----:B------:R-:W-:-:S07]  /*0510*/  FFMA R7, R0, R3, R7 ;  /* 0x0000000300077223 */ /* 0x000fce0000000007 */
.L_x_18:
[----:B------:R-:W0:Y:S02]  /*0520*/  LDC.64 R4, c[0x0][0x388] ;  /* 0x0000e200ff047b82 */ /* 0x000e240000000a00 */
[----:B0-----:R-:W-:-:S05]  /*0530*/  IMAD.WIDE.U32 R2, R2, 0x4, R4 ;  /* 0x0000000402027825 */ /* 0x001fca00078e0004 */
[----:B------:R-:W-:Y:S01]  /*0540*/  STG.E desc[UR6][R2.64], R7 ;  /* 0x0000000702007986 */ /* 0x000fe2000c101906 */
[----:B------:R-:W-:Y:S05]  /*0550*/  EXIT ;  /* 0x000000000000794d */ /* 0x000fea0003800000 */
        .weak           $__internal_2_$__cuda_sm20_sqrt_rn_f32_slowpath
        .type           $__internal_2_$__cuda_sm20_sqrt_rn_f32_slowpath,@function
        .size           $__internal_2_$__cuda_sm20_sqrt_rn_f32_slowpath,($__internal_3_$__cuda_sm3x_div_rn_noftz_f32_slowpath - $__internal_2_$__cuda_sm20_sqrt_rn_f32_slowpath)
$__internal_2_$__cuda_sm20_sqrt_rn_f32_slowpath:
[----:B------:R-:W-:-:S13]  /*0560*/  LOP3.LUT P0, RZ, R0, 0x7fffffff, RZ, 0xc0, !PT ;  /* 0x7fffffff00ff7812 */ /* 0x000fda000780c0ff */
[----:B------:R-:W-:Y:S01]  /*0570*/  @!P0 IMAD.MOV.U32 R3, RZ, RZ, R0 ;  /* 0x000000ffff038224 */ /* 0x000fe200078e0000 */
        /* <DEDUP_REMOVED lines=8> */
[----:B------:R-:W-:Y:S01]  /*0600*/  @!P0 IMAD.MOV.U32 R3, RZ, RZ, R0 ;  /* 0x000000ffff038224 */ /* 0x000fe200078e0000 */
        /* <DEDUP_REMOVED lines=9> */
.L_x_19:
[----:B------:R-:W-:Y:S02]  /*06a0*/  HFMA2 R5, -RZ, RZ, 0, 0 ;  /* 0x00000000ff057431 */ /* 0x000fe400000001ff */
[----:B------:R-:W-:-:S04]  /*06b0*/  IMAD.MOV.U32 R4, RZ, RZ, R6 ;  /* 0x000000ffff047224 */ /* 0x000fc800078e0006 */
[----:B------:R-:W-:Y:S05]  /*06c0*/  RET.REL.NODEC R4 `(_Z22reduce_rms_1024_atomicPfS_i) ;  /* 0xfffffff8044c7950 */ /* 0x000fea0003c3ffff */
        .weak           $__internal_3_$__cuda_sm3x_div_rn_noftz_f32_slowpath
        .type           $__internal_3_$__cuda_sm3x_div_rn_noftz_f32_slowpath,@function
        .size           $__internal_3_$__cuda_sm3x_div_rn_noftz_f32_slowpath,(.L_x_176 - $__internal_3_$__cuda_sm3x_div_rn_noftz_f32_slowpath)
$__internal_3_$__cuda_sm3x_div_rn_noftz_f32_slowpath:
[--C-:B------:R-:W-:Y:S01]  /*06d0*/  SHF.R.U32.HI R6, RZ, 0x17, R3.reuse ;  /* 0x00000017ff067819 */ /* 0x100fe20000011603 */
[--C-:B------:R-:W-:Y:S01]  /*06e0*/  IMAD.MOV.U32 R7, RZ, RZ, R0.reuse ;  /* 0x000000ffff077224 */ /* 0x100fe200078e0000 */
[----:B------:R-:W-:Y:S01]  /*06f0*/  SHF.R.U32.HI R5, RZ, 0x17, R0 ;  /* 0x00000017ff057819 */ /* 0x000fe20000011600 */
[----:B------:R-:W-:Y:S01]  /*0700*/  IMAD.MOV.U32 R8, RZ, RZ, R3 ;  /* 0x000000ffff087224 */ /* 0x000fe200078e0003 */
[----:B------:R-:W-:Y:S02]  /*0710*/  LOP3.LUT R6, R6, 0xff, RZ, 0xc0, !PT ;  /* 0x000000ff06067812 */ /* 0x000fe400078ec0ff */
[----:B------:R-:W-:-:S03]  /*0720*/  LOP3.LUT R5, R5, 0xff, RZ, 0xc0, !PT ;  /* 0x000000ff05057812 */ /* 0x000fc600078ec0ff */
[----:B------:R-:W-:Y:S02]  /*0730*/  VIADD R11, R6, 0xffffffff ;  /* 0xffffffff060b7836 */ /* 0x000fe40000000000 */
[----:B------:R-:W-:-:S03]  /*0740*/  VIADD R10, R5, 0xffffffff ;  /* 0xffffffff050a7836 */ /* 0x000fc60000000000 */
[----:B------:R-:W-:-:S04]  /*0750*/  ISETP.GT.U32.AND P0, PT, R11, 0xfd, PT ;  /* 0x000000fd0b00780c */ /* 0x000fc80003f04070 */
[----:B------:R-:W-:-:S13]  /*0760*/  ISETP.GT.U32.OR P0, PT, R10, 0xfd, P0 ;  /* 0x000000fd0a00780c */ /* 0x000fda0000704470 */
[----:B------:R-:W-:Y:S01]  /*0770*/  @!P0 IMAD.MOV.U32 R9, RZ, RZ, RZ ;  /* 0x000000ffff098224 */ /* 0x000fe200078e00ff */
        /* <DEDUP_REMOVED lines=19> */
[----:B------:R-:W-:Y:S01]  /*08b0*/  @P0 IMAD.MOV.U32 R9, RZ, RZ, RZ ;  /* 0x000000ffff090224 */ /* 0x000fe200078e00ff */
[----:B------:R-:W-:Y:S01]  /*08c0*/  @!P0 MOV R9, 0xffffffc0 ;  /* 0xffffffc000098802 */ /* 0x000fe20000000f00 */
[----:B------:R-:W-:Y:S01]  /*08d0*/  @!P0 FFMA R7, R0, 1.84467440737095516160e+19, RZ ;  /* 0x5f80000000078823 */ /* 0x000fe200000000ff */
[----:B------:R-:W-:-:S03]  /*08e0*/  @!P1 FFMA R8, R3, 1.84467440737095516160e+19, RZ ;  /* 0x5f80000003089823 */ /* 0x000fc600000000ff */
[----:B------:R-:W-:-:S07]  /*08f0*/  @!P1 VIADD R9, R9, 0x40 ;  /* 0x0000004009099836 */ /* 0x000fce0000000000 */
.L_x_20:
[----:B------:R-:W-:Y:S01]  /*0900*/  LEA R3, R6, 0xc0800000, 0x17 ;  /* 0xc080000006037811 */ /* 0x000fe200078eb8ff */
[----:B------:R-:W-:-:S04]  /*0910*/  VIADD R5, R5, 0xffffff81 ;  /* 0xffffff8105057836 */ /* 0x000fc80000000000 */
[----:B------:R-:W-:Y:S01]  /*0920*/  IMAD.IADD R3, R8, 0x1, -R3 ;  /* 0x0000000108037824 */ /* 0x000fe200078e0a03 */
[C---:B------:R-:W-:Y:S01]  /*0930*/  IADD3 R6, PT, PT, R5.reuse, 0x7f, -R6 ;  /* 0x0000007f05067810 */ /* 0x040fe20007ffe806 */
[----:B------:R-:W-:Y:S02]  /*0940*/  IMAD R0, R5, -0x800000, R7 ;  /* 0xff80000005007824 */ /* 0x000fe400078e0207 */
[----:B------:R-:W0:Y:S01]  /*0950*/  MUFU.RCP R8, R3 ;  /* 0x0000000300087308 */ /* 0x000e220000001000 */
[----:B------:R-:W-:Y:S01]  /*0960*/  FADD.FTZ R11, -R3, -RZ ;  /* 0x800000ff030b7221 */ /* 0x000fe20000010100 */
[----:B------:R-:W-:-:S03]  /*0970*/  IMAD.IADD R6, R6, 0x1, R9 ;  /* 0x0000000106067824 */ /* 0x000fc600078e0209 */
        /* <DEDUP_REMOVED lines=8> */
[----:B------:R-:W-:-:S05]  /*0a00*/  LOP3.LUT R3, R3, 0xff, RZ, 0xc0, !PT ;  /* 0x000000ff03037812 */ /* 0x000fca00078ec0ff */
[----:B------:R-:W-:-:S04]  /*0a10*/  IMAD.IADD R9, R3, 0x1, R6 ;  /* 0x0000000103097824 */ /* 0x000fc800078e0206 */
        /* <DEDUP_REMOVED lines=16> */
[----:B------:R-:W-:Y:S01]  /*0b20*/  IADD3 R8, PT, PT, R9, 0x20, RZ ;  /* 0x0000002009087810 */ /* 0x000fe20007ffe0ff */
[----:B------:R-:W-:Y:S01]  /*0b30*/  IMAD.MOV R7, RZ, RZ, -R9 ;  /* 0x000000ffff077224 */ /* 0x000fe200078e0a09 */
[----:B------:R-:W-:-:S02]  /*0b40*/  LOP3.LUT R5, R5, 0x800000, RZ, 0xfc, !PT ;  /* 0x0080000005057812 */ /* 0x000fc400078efcff */
[----:B------:R-:W-:Y:S02]  /*0b50*/  FSETP.NEU.FTZ.AND P0, PT, R3, R6, PT ;  /* 0x000000060300720b */ /* 0x000fe40003f1d000 */
[----:B------:R-:W-:Y:S02]  /*0b60*/  SHF.L.U32 R8, R5, R8, RZ ;  /* 0x0000000805087219 */ /* 0x000fe400000006ff */
[----:B------:R-:W-:Y:S02]  /*0b70*/  SEL R6, R7, RZ, P2 ;  /* 0x000000ff07067207 */ /* 0x000fe40001000000 */
[----:B------:R-:W-:Y:S02]  /*0b80*/  ISETP.NE.AND P1, PT, R8, RZ, P1 ;  /* 0x000000ff0800720c */ /* 0x000fe40000f25270 */
[----:B------:R-:W-:Y:S02]  /*0b90*/  SHF.R.U32.HI R6, RZ, R6, R5 ;  /* 0x00000006ff067219 */ /* 0x000fe40000011605 */
[----:B------:R-:W-:-:S02]  /*0ba0*/  PLOP3.LUT P0, PT, P0, P1, PT, 0xf8, 0x8f ;  /* 0x00000000008f781c */ /* 0x000fc40000703f70 */
[----:B------:R-:W-:Y:S02]  /*0bb0*/  SHF.R.U32.HI R8, RZ, 0x1, R6 ;  /* 0x00000001ff087819 */ /* 0x000fe40000011606 */
[----:B------:R-:W-:-:S04]  /*0bc0*/  SEL R3, RZ, 0x1, !P0 ;  /* 0x00000001ff037807 */ /* 0x000fc80004000000 */
[----:B------:R-:W-:-:S04]  /*0bd0*/  LOP3.LUT R3, R3, 0x1, R8, 0xf8, !PT ;  /* 0x0000000103037812 */ /* 0x000fc800078ef808 */
[----:B------:R-:W-:-:S05]  /*0be0*/  LOP3.LUT R3, R3, R6, RZ, 0xc0, !PT ;  /* 0x0000000603037212 */ /* 0x000fca00078ec0ff */
[----:B------:R-:W-:-:S05]  /*0bf0*/  IMAD.IADD R3, R8, 0x1, R3 ;  /* 0x0000000108037824 */ /* 0x000fca00078e0203 */
[----:B------:R-:W-:Y:S01]  /*0c00*/  LOP3.LUT R0, R3, R0, RZ, 0xfc, !PT ;  /* 0x0000000003007212 */ /* 0x000fe200078efcff */
[----:B------:R-:W-:Y:S06]  /*0c10*/  BRA `(.L_x_27) ;  /* 0x0000000000347947 */ /* 0x000fec0003800000 */
.L_x_26:
[----:B------:R-:W-:-:S04]  /*0c20*/  LOP3.LUT R0, R0, 0x80000000, RZ, 0xc0, !PT ;  /* 0x8000000000007812 */ /* 0x000fc800078ec0ff */
[----:B------:R-:W-:Y:S01]  /*0c30*/  LOP3.LUT R0, R0, 0x7f800000, RZ, 0xfc, !PT ;  /* 0x7f80000000007812 */ /* 0x000fe200078efcff */
[----:B------:R-:W-:Y:S06]  /*0c40*/  BRA `(.L_x_27) ;  /* 0x0000000000287947 */ /* 0x000fec0003800000 */
.L_x_25:
[----:B------:R-:W-:Y:S01]  /*0c50*/  IMAD R0, R6, 0x800000, R0 ;  /* 0x0080000006007824 */ /* 0x000fe200078e0200 */
[----:B------:R-:W-:Y:S06]  /*0c60*/  BRA `(.L_x_27) ;  /* 0x0000000000207947 */ /* 0x000fec0003800000 */
.L_x_24:
[----:B------:R-:W-:-:S04]  /*0c70*/  LOP3.LUT R0, R8, 0x80000000, R7, 0x48, !PT ;  /* 0x8000000008007812 */ /* 0x000fc800078e4807 */
[----:B------:R-:W-:Y:S01]  /*0c80*/  LOP3.LUT R0, R0, 0x7f800000, RZ, 0xfc, !PT ;  /* 0x7f80000000007812 */ /* 0x000fe200078efcff */
[----:B------:R-:W-:Y:S06]  /*0c90*/  BRA `(.L_x_27) ;  /* 0x0000000000147947 */ /* 0x000fec0003800000 */
.L_x_23:
[----:B------:R-:W-:Y:S01]  /*0ca0*/  LOP3.LUT R0, R8, 0x80000000, R7, 0x48, !PT ;  /* 0x8000000008007812 */ /* 0x000fe200078e4807 */
[----:B------:R-:W-:Y:S06]  /*0cb0*/  BRA `(.L_x_27) ;  /* 0x00000000000c7947 */ /* 0x000fec0003800000 */
.L_x_22:
[----:B------:R-:W0:Y:S01]  /*0cc0*/  MUFU.RSQ R0, -QNAN ;  /* 0xffc0000000007908 */ /* 0x000e220000001400 */
[----:B------:R-:W-:Y:S05]  /*0cd0*/  BRA `(.L_x_27) ;  /* 0x0000000000047947 */ /* 0x000fea0003800000 */
.L_x_21:
[----:B------:R-:W-:-:S07]  /*0ce0*/  FADD.FTZ R0, R0, R3 ;  /* 0x0000000300007221 */ /* 0x000fce0000010000 */
.L_x_27:
[----:B------:R-:W-:-:S04]  /*0cf0*/  IMAD.MOV.U32 R5, RZ, RZ, 0x0 ;  /* 0x00000000ff057424 */ /* 0x000fc800078e00ff */
[----:B0-----:R-:W-:Y:S05]  /*0d00*/  RET.REL.NODEC R4 `(_Z22reduce_rms_1024_atomicPfS_i) ;  /* 0xfffffff004bc7950 */ /* 0x001fea0003c3ffff */
.L_x_28:
        /* <DEDUP_REMOVED lines=15> */
.L_x_176:


//--------------------- .text._Z23reduce_rms_512_separatePfS_i --------------------------
	.section	.text._Z23reduce_rms_512_separatePfS_i,"ax",@progbits
	.align	128
        .global         _Z23reduce_rms_512_separatePfS_i
        .type           _Z23reduce_rms_512_separatePfS_i,@function
        .size           _Z23reduce_rms_512_separatePfS_i,(.L_x_178 - _Z23reduce_rms_512_separatePfS_i)
        .other          _Z23reduce_rms_512_separatePfS_i,@"STO_CUDA_ENTRY STV_DEFAULT"
_Z23reduce_rms_512_separatePfS_i:
.text._Z23reduce_rms_512_separatePfS_i:
[----:B------:R-:W-:Y:S01]  /*0000*/  LDC R1, c[0x0][0x37c] ;  /* 0x0000df00ff017b82 */ /* 0x000fe20000000800 */
[----:B------:R-:W0:Y:S01]  /*0010*/  S2R R3, SR_TID.X ;  /* 0x0000000000037919 */ /* 0x000e220000002100 */
[----:B------:R-:W0:Y:S01]  /*0020*/  LDCU UR8, c[0x0][0x390] ;  /* 0x00007200ff0877ac */ /* 0x000e220008000800 */
[----:B------:R-:W1:Y:S01]  /*0030*/  S2R R2, SR_CTAID.X ;  /* 0x0000000000027919 */ /* 0x000e620000002500 */
[----:B------:R-:W2:Y:S01]  /*0040*/  LDCU.64 UR4, c[0x0][0x380] ;  /* 0x00007000ff0477ac */ /* 0x000ea20008000a00 */
[----:B------:R-:W3:Y:S01]  /*0050*/  LDCU.64 UR6, c[0x0][0x358] ;  /* 0x00006b00ff0677ac */ /* 0x000ee20008000a00 */
[C---:B0-----:R-:W-:Y:S01]  /*0060*/  ISETP.GE.AND P0, PT, R3.reuse, UR8, PT ;  /* 0x0000000803007c0c */ /* 0x041fe2000bf06270 */
[C---:B------:R-:W-:Y:S01]  /*0070*/  VIADD R6, R3.reuse, 0x200 ;  /* 0x0000020003067836 */ /* 0x040fe20000000000 */
[----:B------:R-:W-:Y:S01]  /*0080*/  LOP3.LUT R8, R3, 0x400, RZ, 0xfc, !PT ;  /* 0x0000040003087812 */ /* 0x000fe200078efcff */
[----:B-1----:R-:W-:-:S03]  /*0090*/  IMAD R0, R2, UR8, RZ ;  /* 0x0000000802007c24 */ /* 0x002fc6000f8e02ff */
[----:B------:R-:W-:Y:S02]  /*00a0*/  ISETP.GE.AND P1, PT, R6, UR8, PT ;  /* 0x0000000806007c0c */ /* 0x000fe4000bf26270 */
[----:B------:R-:W-:Y:S01]  /*00b0*/  ISETP.GE.AND P2, PT, R8, UR8, PT ;  /* 0x0000000808007c0c */ /* 0x000fe2000bf46270 */
[----:B------:R-:W-:-:S04]  /*00c0*/  VIADD R8, R3, 0x600 ;  /* 0x0000060003087836 */ /* 0x000fc80000000000 */
[----:B------:R-:W0:Y:S01]  /*00d0*/  @!P0 LDC.64 R4, c[0x0][0x380] ;  /* 0x0000e000ff048b82 */ /* 0x000e220000000a00 */
[C---:B------:R-:W-:Y:S01]  /*00e0*/  @!P0 IMAD.IADD R7, R0.reuse, 0x1, R3 ;  /* 0x0000000100078824 */ /* 0x040fe200078e0203 */
[----:B------:R-:W-:-:S03]  /*00f0*/  IADD3 R0, P3, PT, R0, R3, RZ ;  /* 0x0000000300007210 */ /* 0x000fc60007f7e0ff */
[----:B0-----:R-:W-:Y:S01]  /*0100*/  @!P0 IMAD.WIDE.U32 R4, R7, 0x4, R4 ;  /* 0x0000000407048825 */ /* 0x001fe200078e0004 */
[----:B------:R-:W-:Y:S02]  /*0110*/  IADD3.X R7, PT, PT, RZ, RZ, RZ, P3, !PT ;  /* 0x000000ffff077210 */ /* 0x000fe40001ffe4ff */
[----:B--2---:R-:W-:-:S04]  /*0120*/  LEA R6, P3, R0, UR4, 0x2 ;  /* 0x0000000400067c11 */ /* 0x004fc8000f8610ff */
[----:B------:R-:W-:Y:S02]  /*0130*/  LEA.HI.X R7, R0, UR5, R7, 0x2, P3 ;  /* 0x0000000500077c11 */ /* 0x000fe400098f1407 */
[----:B------:R-:W-:Y:S01]  /*0140*/  ISETP.GE.AND P3, PT, R8, UR8, PT ;  /* 0x0000000808007c0c */ /* 0x000fe2000bf66270 */
[----:B---3--:R-:W2:Y:S04]  /*0150*/  @!P0 LDG.E R0, desc[UR6][R4.64] ;  /* 0x0000000604008981 */ /* 0x008ea8000c1e1900 */
[----:B------:R-:W3:Y:S04]  /*0160*/  @!P1 LDG.E R9, desc[UR6][R6.64+0x800] ;  /* 0x0008000606099981 */ /* 0x000ee8000c1e1900 */
[----:B------:R-:W4:Y:S04]  /*0170*/  @!P2 LDG.E R11, desc[UR6][R6.64+0x1000] ;  /* 0x00100006060ba981 */ /* 0x000f28000c1e1900 */
[----:B------:R-:W5:Y:S01]  /*0180*/  @!P3 LDG.E R13, desc[UR6][R6.64+0x1800] ;  /* 0x00180006060db981 */ /* 0x000f62000c1e1900 */
[----:B------:R-:W-:-:S02]  /*0190*/  IMAD.MOV.U32 R8, RZ, RZ, RZ ;  /* 0x000000ffff087224 */ /* 0x000fc400078e00ff */
[----:B--2---:R-:W-:Y:S01]  /*01a0*/  @!P0 FFMA R8, R0, R0, RZ ;  /* 0x0000000000088223 */ /* 0x004fe200000000ff */
[----:B------:R-:W-:-:S03]  /*01b0*/  LOP3.LUT P0, RZ, R3, 0x1f, RZ, 0xc0, !PT ;  /* 0x0000001f03ff7812 */ /* 0x000fc6000780c0ff */
[----:B---3--:R-:W-:Y:S01]  /*01c0*/  @!P1 FFMA R8, R9, R9, R8 ;  /* 0x0000000909089223 */ /* 0x008fe20000000008 */
[----:B------:R-:W-:Y:S02]  /*01d0*/  VOTE.ANY R9, PT, PT ;  /* 0x0000000000097806 */ /* 0x000fe400038e0100 */
[----:B------:R-:W-:Y:S01]  /*01e0*/  ISETP.NE.AND P1, PT, R3, RZ, PT ;  /* 0x000000ff0300720c */ /* 0x000fe20003f25270 */
[----:B----4-:R-:W-:-:S04]  /*01f0*/  @!P2 FFMA R8, R11, R11, R8 ;  /* 0x0000000b0b08a223 */ /* 0x010fc80000000008 */
[----:B-----5:R-:W-:Y:S02]  /*0200*/  @!P3 FFMA R8, R13, R13, R8 ;  /* 0x0000000d0d08b223 */ /* 0x020fe40000000008 */
[----:B------:R-:W0:Y:S03]  /*0210*/  @!P0 S2R R12, SR_CgaCtaId ;  /* 0x00000000000c8919 */ /* 0x000e260000008800 */
[----:B------:R-:W1:Y:S02]  /*0220*/  SHFL.DOWN PT, R11, R8, 0x10, 0x1f ;  /* 0x0a001f00080b7f89 */ /* 0x000e6400000e0000 */
[----:B-1----:R-:W-:-:S05]  /*0230*/  FADD R0, R11, R8 ;  /* 0x000000080b007221 */ /* 0x002fca0000000000 */
[----:B------:R-:W1:Y:S02]  /*0240*/  SHFL.DOWN PT, R5, R0, 0x8, 0x1f ;  /* 0x09001f0000057f89 */ /* 0x000e6400000e0000 */
[----:B-1----:R-:W-:Y:S01]  /*0250*/  FADD R4, R0, R5 ;  /* 0x0000000500047221 */ /* 0x002fe20000000000 */
[----:B------:R-:W-:-:S04]  /*0260*/  @!P0 SHF.R.U32.HI R0, RZ, 0x3, R3 ;  /* 0x00000003ff008819 */ /* 0x000fc80000011603 */
[----:B------:R-:W1:Y:S01]  /*0270*/  SHFL.DOWN PT, R5, R4, 0x4, 0x1f ;  /* 0x08801f0004057f89 */ /* 0x000e6200000e0000 */
[----:B------:R-:W-:Y:S01]  /*0280*/  @!P0 LOP3.LUT R0, R0, 0x7c, RZ, 0xc0, !PT ;  /* 0x0000007c00008812 */ /* 0x000fe200078ec0ff */
[----:B-1----:R-:W-:-:S05]  /*0290*/  FADD R6, R4, R5 ;  /* 0x0000000504067221 */ /* 0x002fca0000000000 */
[----:B------:R-:W1:Y:S02]  /*02a0*/  SHFL.DOWN PT, R5, R6, 0x2, 0x1f ;  /* 0x08401f0006057f89 */ /* 0x000e6400000e0000 */
[----:B-1----:R-:W-:-:S05]  /*02b0*/  FADD R10, R6, R5 ;  /* 0x00000005060a7221 */ /* 0x002fca0000000000 */
[----:B------:R-:W1:Y:S02]  /*02c0*/  SHFL.DOWN PT, R5, R10, 0x1, 0x1f ;  /* 0x08201f000a057f89 */ /* 0x000e6400000e0000 */
[----:B-1----:R-:W-:Y:S01]  /*02d0*/  FADD R8, R10, R5 ;  /* 0x000000050a087221 */ /* 0x002fe20000000000 */
[----:B------:R-:W-:-:S04]  /*02e0*/  @!P0 MOV R5, 0x400 ;  /* 0x0000040000058802 */ /* 0x000fc80000000f00 */
[----:B------:R-:W1:Y:S01]  /*02f0*/  SHFL.IDX PT, R7, R8, RZ, 0x1f ;  /* 0x00001fff08077589 */ /* 0x000e6200000e0000 */
[----:B0-----:R-:W-:-:S04]  /*0300*/  @!P0 LEA R5, R12, R5, 0x18 ;  /* 0x000000050c058211 */ /* 0x001fc800078ec0ff */
[----:B------:R-:W-:-:S05]  /*0310*/  @!P0 IADD3 R0, PT, PT, R0, R5, RZ ;  /* 0x0000000500008210 */ /* 0x000fca0007ffe0ff */
[----:B-1----:R0:W-:Y:S01]  /*0320*/  @!P0 STS [R0], R7 ;  /* 0x0000000700008388 */ /* 0x0021e20000000800 */
[----:B------:R-:W-:Y:S06]  /*0330*/  BAR.SYNC.DEFER_BLOCKING 0x0 ;  /* 0x0000000000007b1d */ /* 0x000fec0000010000 */
[----:B------:R-:W-:Y:S05]  /*0340*/  @P1 EXIT ;  /* 0x000000000000194d */ /* 0x000fea0003800000 */
[----:B------:R-:W1:Y:S01]  /*0350*/  S2UR UR5, SR_CgaCtaId ;  /* 0x00000000000579c3 */ /* 0x000e620000008800 */
[----:B------:R-:W-:Y:S01]  /*0360*/  UMOV UR4, 0x400 ;  /* 0x0000040000047882 */ /* 0x000fe20000000000 */
[----:B------:R-:W-:Y:S01]  /*0370*/  I2FP.F32.S32 R3, UR8 ;  /* 0x0000000800037c45 */ /* 0x000fe20008201400 */
[----:B-1----:R-:W-:-:S09]  /*0380*/  ULEA UR4, UR5, UR4, 0x18 ;  /* 0x0000000405047291 */ /* 0x002fd2000f8ec0ff */
[----:B------:R-:W1:Y:S04]  /*0390*/  LDS.128 R12, [UR4] ;  /* 0x00000004ff0c7984 */ /* 0x000e680008000c00 */
[----:B------:R-:W2:Y:S04]  /*03a0*/  LDS.128 R8, [UR4+0x10] ;  /* 0x00001004ff087984 */ /* 0x000ea80008000c00 */
[----:B0-----:R-:W0:Y:S04]  /*03b0*/  LDS.128 R4, [UR4+0x20] ;  /* 0x00002004ff047984 */ /* 0x001e280008000c00 */
[----:B------:R-:W3:Y:S01]  /*03c0*/  LDS.128 R16, [UR4+0x30] ;  /* 0x00003004ff107984 */ /* 0x000ee20008000c00 */
[----:B-1----:R-:W-:-:S04]  /*03d0*/  FADD R12, RZ, R12 ;  /* 0x0000000cff0c7221 */ /* 0x002fc80000000000 */
[----:B------:R-:W-:-:S04]  /*03e0*/  FADD R13, R12, R13 ;  /* 0x0000000d0c0d7221 */ /* 0x000fc80000000000 */
[----:B------:R-:W-:-:S04]  /*03f0*/  FADD R14, R13, R14 ;  /* 0x0000000e0d0e7221 */ /* 0x000fc80000000000 */
[----:B------:R-:W-:-:S04]  /*0400*/  FADD R15, R14, R15 ;  /* 0x0000000f0e0f7221 */ /* 0x000fc80000000000 */
[----:B--2---:R-:W-:-:S04]  /*0410*/  FADD R8, R15, R8 ;  /* 0x000000080f087221 */ /* 0x004fc80000000000 */
[----:B------:R-:W-:-:S04]  /*0420*/  FADD R9, R8, R9 ;  /* 0x0000000908097221 */ /* 0x000fc80000000000 */
[----:B------:R-:W-:-:S04]  /*0430*/  FADD R10, R9, R10 ;  /* 0x0000000a090a7221 */ /* 0x000fc80000000000 */
[----:B------:R-:W-:-:S04]  /*0440*/  FADD R11, R10, R11 ;  /* 0x0000000b0a0b7221 */ /* 0x000fc80000000000 */
[----:B0-----:R-:W-:-:S04]  /*0450*/  FADD R4, R11, R4 ;  /* 0x000000040b047221 */ /* 0x001fc80000000000 */
[----:B------:R-:W-:Y:S02]  /*0460*/  FADD R5, R4, R5 ;  /* 0x0000000504057221 */ /* 0x000fe40000000000 */
[----:B------:R-:W0:Y:S02]  /*0470*/  MUFU.RCP R4, R3 ;  /* 0x0000000300047308 */ /* 0x000e240000001000 */
[----:B------:R-:W-:-:S04]  /*0480*/  FADD R6, R5, R6 ;  /* 0x0000000605067221 */ /* 0x000fc80000000000 */
[----:B------:R-:W-:-:S04]  /*0490*/  FADD R7, R6, R7 ;  /* 0x0000000706077221 */ /* 0x000fc80000000000 */
[----:B---3--:R-:W-:-:S04]  /*04a0*/  FADD R16, R7, R16 ;  /* 0x0000001007107221 */ /* 0x008fc80000000000 */
[----:B------:R-:W-:Y:S01]  /*04b0*/  FADD R17, R16, R17 ;  /* 0x0000001110117221 */ /* 0x000fe20000000000 */
[----:B0-----:R-:W-:-:S03]  /*04c0*/  FFMA R5, -R3, R4, 1 ;  /* 0x3f80000003057423 */ /* 0x001fc60000000104 */
[----:B------:R-:W-:Y:S01]  /*04d0*/  FADD R0, R17, R18 ;  /* 0x0000001211007221 */ /* 0x000fe20000000000 */
[----:B------:R-:W-:-:S03]  /*04e0*/  FFMA R5, R4, R5, R4 ;  /* 0x0000000504057223 */ /* 0x000fc60000000004 */
[----:B------:R-:W-:-:S04]  /*04f0*/  FADD R0, R0, R19 ;  /* 0x0000001300007221 */ /* 0x000fc80000000000 */
[----:B------:R-:W0:Y:S01]  /*0500*/  FCHK P0, R0, R3 ;  /* 0x0000000300007302 */ /* 0x000e220000000000 */
[----:B------:R-:W-:-:S04]  /*0510*/  FFMA R4, R0, R5, RZ ;  /* 0x0000000500047223 */ /* 0x000fc800000000ff */
[----:B------:R-:W-:-:S04]  /*0520*/  FFMA R6, -R3, R4, R0 ;  /* 0x0000000403067223 */ /* 0x000fc80000000100 */
[----:B------:R-:W-:Y:S01]  /*0530*/  FFMA R4, R5, R6, R4 ;  /* 0x0000000605047223 */ /* 0x000fe20000000004 */
[----:B0-----:R-:W-:Y:S06]  /*0540*/  @!P0 BRA `(.L_x_29) ;  /* 0x00000000000c8947 */ /* 0x001fec0003800000 */
[----:B------:R-:W-:-:S07]  /*0550*/  MOV R4, 0x570 ;  /* 0x0000057000047802 */ /* 0x000fce0000000f00 */
[----:B------:R-:W-:Y:S05]  /*0560*/  CALL.REL.NOINC `($__internal_5_$__cuda_sm3x_div_rn_noftz_f32_slowpath) ;  /* 0x0000000000a47944 */ /* 0x000fea0003c00000 */
[----:B------:R-:W-:-:S07]  /*0570*/  IMAD.MOV.U32 R4, RZ, RZ, R0 ;  /* 0x000000ffff047224 */ /* 0x000fce00078e0000 */
.L_x_29:
[----:B------:R-:W-:-:S04]  /*0580*/  FADD R0, R4, 9.9999999747524270788e-07 ;  /* 0x358637bd04007421 */ /* 0x000fc80000000000 */
[----:B------:R-:W-:Y:S01]  /*0590*/  VIADD R4, R0, 0xf3000000 ;  /* 0xf300000000047836 */ /* 0x000fe20000000000 */
[----:B------:R0:W1:Y:S04]  /*05a0*/  MUFU.RSQ R3, R0 ;  /* 0x0000000000037308 */ /* 0x0000680000001400 */
[----:B------:R-:W-:-:S13]  /*05b0*/  ISETP.GT.U32.AND P0, PT, R4, 0x727fffff, PT ;  /* 0x727fffff0400780c */ /* 0x000fda0003f04070 */
[----:B01----:R-:W-:Y:S05]  /*05c0*/  @!P0 BRA `(.L_x_30) ;  /* 0x0000000000108947 */ /* 0x003fea0003800000 */
[----:B------:R-:W-:-:S07]  /*05d0*/  MOV R6, 0x5f0 ;  /* 0x000005f000067802 */ /* 0x000fce0000000f00 */
[----:B------:R-:W-:Y:S05]  /*05e0*/  CALL.REL.NOINC `($__internal_4_$__cuda_sm20_sqrt_rn_f32_slowpath) ;  /* 0x0000000000287944 */ /* 0x000fea0003c00000 */
[----:B------:R-:W-:Y:S01]  /*05f0*/  MOV R7, R3 ;  /* 0x0000000300077202 */ /* 0x000fe20000000f00 */
[----:B------:R-:W-:Y:S06]  /*0600*/  BRA `(.L_x_31) ;  /* 0x0000000000107947 */ /* 0x000fec0003800000 */
.L_x_30:
[----:B------:R-:W-:Y:S01]  /*0610*/  FMUL.FTZ R7, R0, R3 ;  /* 0x0000000300077220 */ /* 0x000fe20000410000 */
[----:B------:R-:W-:-:S03]  /*0620*/  FMUL.FTZ R3, R3, 0.5 ;  /* 0x3f00000003037820 */ /* 0x000fc60000410000 */
[----:B------:R-:W-:-:S04]  /*0630*/  FFMA R0, -R7, R7, R0 ;  /* 0x0000000707007223 */ /* 0x000fc80000000100 */
[----:B------:R-:W-:-:S07]  /*0640*/  FFMA R7, R0, R3, R7 ;  /* 0x0000000300077223 */ /* 0x000fce0000000007 */
.L_x_31:
[----:B------:R-:W0:Y:S02]  /*0650*/  LDC.64 R4, c[0x0][0x388] ;  /* 0x0000e200ff047b82 */ /* 0x000e240000000a00 */
[----:B0-----:R-:W-:-:S05]  /*0660*/  IMAD.WIDE.U32 R2, R2, 0x4, R4 ;  /* 0x0000000402027825 */ /* 0x001fca00078e0004 */
[----:B------:R-:W-:Y:S01]  /*0670*/  STG.E desc[UR6][R2.64], R7 ;  /* 0x0000000702007986 */ /* 0x000fe2000c101906 */
[----:B------:R-:W-:Y:S05]  /*0680*/  EXIT ;  /* 0x000000000000794d */ /* 0x000fea0003800000 */
        .weak           $__internal_4_$__cuda_sm20_sqrt_rn_f32_slowpath
        .type           $__internal_4_$__cuda_sm20_sqrt_rn_f32_slowpath,@function
        .size           $__internal_4_$__cuda_sm20_sqrt_rn_f32_slowpath,($__internal_5_$__cuda_sm3x_div_rn_noftz_f32_slowpath - $__internal_4_$__cuda_sm20_sqrt_rn_f32_slowpath)
$__internal_4_$__cuda_sm20_sqrt_rn_f32_slowpath:
        /* <DEDUP_REMOVED lines=20> */
.L_x_32:
[----:B------:R-:W-:Y:S02]  /*07d0*/  IMAD.MOV.U32 R4, RZ, RZ, R6 ;  /* 0x000000ffff047224 */ /* 0x000fe400078e0006 */
[----:B------:R-:W-:-:S04]  /*07e0*/  IMAD.MOV.U32 R5, RZ, RZ, 0x0 ;  /* 0x00000000ff057424 */ /* 0x000fc800078e00ff */
[----:B------:R-:W-:Y:S05]  /*07f0*/  RET.REL.NODEC R4 `(_Z23reduce_rms_512_separatePfS_i) ;  /* 0xfffffff804007950 */ /* 0x000fea0003c3ffff */
        .weak           $__internal_5_$__cuda_sm3x_div_rn_noftz_f32_slowpath
        .type           $__internal_5_$__cuda_sm3x_div_rn_noftz_f32_slowpath,@function
        .size           $__internal_5_$__cuda_sm3x_div_rn_noftz_f32_slowpath,(.L_x_178 - $__internal_5_$__cuda_sm3x_div_rn_noftz_f32_slowpath)
$__internal_5_$__cuda_sm3x_div_rn_noftz_f32_slowpath:
[----:B------:R-:W-:Y:S01]  /*0800*/  SHF.R.U32.HI R6, RZ, 0x17, R3 ;  /* 0x00000017ff067819 */ /* 0x000fe20000011603 */
[--C-:B------:R-:W-:Y:S01]  /*0810*/  IMAD.MOV.U32 R7, RZ, RZ, R0.reuse ;  /* 0x000000ffff077224 */ /* 0x100fe200078e0000 */
[----:B------:R-:W-:Y:S02]  /*0820*/  SHF.R.U32.HI R5, RZ, 0x17, R0 ;  /* 0x00000017ff057819 */ /* 0x000fe40000011600 */
[----:B------:R-:W-:Y:S02]  /*0830*/  LOP3.LUT R6, R6, 0xff, RZ, 0xc0, !PT ;  /* 0x000000ff06067812 */ /* 0x000fe400078ec0ff */
[----:B------:R-:W-:Y:S02]  /*0840*/  LOP3.LUT R5, R5, 0xff, RZ, 0xc0, !PT ;  /* 0x000000ff05057812 */ /* 0x000fe400078ec0ff */
[----:B------:R-:W-:Y:S02]  /*0850*/  IADD3 R11, PT, PT, R6, -0x1, RZ ;  /* 0xffffffff060b7810 */ /* 0x000fe40007ffe0ff */
[----:B------:R-:W-:Y:S01]  /*0860*/  MOV R8, R3 ;  /* 0x0000000300087202 */ /* 0x000fe20000000f00 */
[----:B------:R-:W-:Y:S01]  /*0870*/  VIADD R10, R5, 0xffffffff ;  /* 0xffffffff050a7836 */ /* 0x000fe20000000000 */
        /* <DEDUP_REMOVED lines=27> */
.L_x_33:
[----:B------:R-:W-:Y:S02]  /*0a30*/  LEA R3, R6, 0xc0800000, 0x17 ;  /* 0xc080000006037811 */ /* 0x000fe400078eb8ff */
[----:B------:R-:W-:-:S03]  /*0a40*/  IADD3 R5, PT, PT, R5, -0x7f, RZ ;  /* 0xffffff8105057810 */ /* 0x000fc60007ffe0ff */
        /* <DEDUP_REMOVED lines=44> */
[----:B------:R-:W-:-:S04]  /*0d10*/  LOP3.LUT R3, R3, R6, RZ, 0xc0, !PT ;  /* 0x0000000603037212 */ /* 0x000fc800078ec0ff */
[----:B------:R-:W-:-:S04]  /*0d20*/  IADD3 R3, PT, PT, R8, R3, RZ ;  /* 0x0000000308037210 */ /* 0x000fc80007ffe0ff */
[----:B------:R-:W-:Y:S01]  /*0d30*/  LOP3.LUT R0, R3, R0, RZ, 0xfc, !PT ;  /* 0x0000000003007212 */ /* 0x000fe200078efcff */
[----:B------:R-:W-:Y:S06]  /*0d40*/  BRA `(.L_x_40) ;  /* 0x0000000000347947 */ /* 0x000fec0003800000 */
.L_x_39:
[----:B------:R-:W-:-:S04]  /*0d50*/  LOP3.LUT R0, R0, 0x80000000, RZ, 0xc0, !PT ;  /* 0x8000000000007812 */ /* 0x000fc800078ec0ff */
[----:B------:R-:W-:Y:S01]  /*0d60*/  LOP3.LUT R0, R0, 0x7f800000, RZ, 0xfc, !PT ;  /* 0x7f80000000007812 */ /* 0x000fe200078efcff */
[----:B------:R-:W-:Y:S06]  /*0d70*/  BRA `(.L_x_40) ;  /* 0x0000000000287947 */ /* 0x000fec0003800000 */
.L_x_38:
[----:B------:R-:W-:Y:S01]  /*0d80*/  IMAD R0, R6, 0x800000, R0 ;  /* 0x0080000006007824 */ /* 0x000fe200078e0200 */
[----:B------:R-:W-:Y:S06]  /*0d90*/  BRA `(.L_x_40) ;  /* 0x0000000000207947 */ /* 0x000fec0003800000 */
.L_x_37:
[----:B------:R-:W-:-:S04]  /*0da0*/  LOP3.LUT R0, R8, 0x80000000, R7, 0x48, !PT ;  /* 0x8000000008007812 */ /* 0x000fc800078e4807 */
[----:B------:R-:W-:Y:S01]  /*0db0*/  LOP3.LUT R0, R0, 0x7f800000, RZ, 0xfc, !PT ;  /* 0x7f80000000007812 */ /* 0x000fe200078efcff */
[----:B------:R-:W-:Y:S06]  /*0dc0*/  BRA `(.L_x_40) ;  /* 0x0000000000147947 */ /* 0x000fec0003800000 */
.L_x_36:
[----:B------:R-:W-:Y:S01]  /*0dd0*/  LOP3.LUT R0, R8, 0x80000000, R7, 0x48, !PT ;  /* 0x8000000008007812 */ /* 0x000fe200078e4807 */
[----:B------:R-:W-:Y:S06]  /*0de0*/  BRA `(.L_x_40) ;  /* 0x00000000000c7947 */ /* 0x000fec0003800000 */
.L_x_35:
[----:B------:R-:W0:Y:S01]  /*0df0*/  MUFU.RSQ R0, -QNAN ;  /* 0xffc0000000007908 */ /* 0x000e220000001400 */
[----:B------:R-:W-:Y:S05]  /*0e00*/  BRA `(.L_x_40) ;  /* 0x0000000000047947 */ /* 0x000fea0003800000 */
.L_x_34:
[----:B------:R-:W-:-:S07]  /*0e10*/  FADD.FTZ R0, R0, R3 ;  /* 0x0000000300007221 */ /* 0x000fce0000010000 */
.L_x_40:
[----:B------:R-:W-:-:S04]  /*0e20*/  HFMA2 R5, -RZ, RZ, 0, 0 ;  /* 0x00000000ff057431 */ /* 0x000fc800000001ff */
[----:B0-----:R-:W-:Y:S05]  /*0e30*/  RET.REL.NODEC R4 `(_Z23reduce_rms_512_separatePfS_i) ;  /* 0xfffffff004707950 */ /* 0x001fea0003c3ffff */
.L_x_41:
        /* <DEDUP_REMOVED lines=12> */
.L_x_178:


//--------------------- .text._Z21reduce_rms_512_atomicPfS_i --------------------------
	.section	.text._Z21reduce_rms_512_atomicPfS_i,"ax",@progbits
	.align	128
        .global         _Z21reduce_rms_512_atomicPfS_i
        .type           _Z21reduce_rms_512_atomicPfS_i,@function
        .size           _Z21reduce_rms_512_atomicPfS_i,(.L_x_180 - _Z21reduce_rms_512_atomicPfS_i)
        .other          _Z21reduce_rms_512_atomicPfS_i,@"STO_CUDA_ENTRY STV_DEFAULT"
_Z21reduce_rms_512_atomicPfS_i:
.text._Z21reduce_rms_512_atomicPfS_i:
[----:B------:R-:W-:Y:S01]  /*0000*/  LDC R1, c[0x0][0x37c] ;  /* 0x0000df00ff017b82 */ /* 0x000fe20000000800 */
[----:B------:R-:W0:Y:S01]  /*0010*/  S2R R3, SR_TID.X ;  /* 0x0000000000037919 */ /* 0x000e220000002100 */
[----:B------:R-:W1:Y:S01]  /*0020*/  LDCU UR8, c[0x0][0x390] ;  /* 0x00007200ff0877ac */ /* 0x000e620008000800 */
[----:B------:R-:W2:Y:S01]  /*0030*/  S2R R2, SR_CTAID.X ;  /* 0x0000000000027919 */ /* 0x000ea20000002500 */
[----:B------:R-:W3:Y:S01]  /*0040*/  LDCU.64 UR4, c[0x0][0x380] ;  /* 0x00007000ff0477ac */ /* 0x000ee20008000a00 */
[----:B------:R-:W4:Y:S01]  /*0050*/  LDCU.64 UR6, c[0x0][0x358] ;  /* 0x00006b00ff0677ac */ /* 0x000f220008000a00 */
[C---:B0-----:R-:W-:Y:S01]  /*0060*/  ISETP.NE.AND P0, PT, R3.reuse, RZ, PT ;  /* 0x000000ff0300720c */ /* 0x041fe20003f05270 */
[C---:B------:R-:W-:Y:S01]  /*0070*/  VIADD R0, R3.reuse, 0x200 ;  /* 0x0000020003007836 */ /* 0x040fe20000000000 */
[C---:B-1----:R-:W-:Y:S01]  /*0080*/  ISETP.GE.AND P3, PT, R3.reuse, UR8, PT ;  /* 0x0000000803007c0c */ /* 0x042fe2000bf66270 */
[----:B--2---:R-:W-:Y:S01]  /*0090*/  IMAD R6, R2, UR8, RZ ;  /* 0x0000000802067c24 */ /* 0x004fe2000f8e02ff */
[----:B------:R-:W-:-:S02]  /*00a0*/  LOP3.LUT R7, R3, 0x400, RZ, 0xfc, !PT ;  /* 0x0000040003077812 */ /* 0x000fc400078efcff */
[----:B------:R-:W-:Y:S02]  /*00b0*/  ISETP.GE.AND P2, PT, R0, UR8, PT ;  /* 0x0000000800007c0c */ /* 0x000fe4000bf46270 */
[----:B------:R-:W-:Y:S02]  /*00c0*/  IADD3 R10, P4, PT, R6, R3, RZ ;  /* 0x00000003060a7210 */ /* 0x000fe40007f9e0ff */
[----:B------:R-:W-:-:S03]  /*00d0*/  ISETP.GE.AND P1, PT, R7, UR8, PT ;  /* 0x0000000807007c0c */ /* 0x000fc6000bf26270 */
[----:B------:R-:W0:Y:S01]  /*00e0*/  @!P0 S2R R9, SR_CgaCtaId ;  /* 0x0000000000098919 */ /* 0x000e220000008800 */
[----:B------:R-:W-:Y:S01]  /*00f0*/  @!P0 MOV R0, 0x400 ;  /* 0x0000040000008802 */ /* 0x000fe20000000f00 */
[----:B------:R-:W1:Y:S01]  /*0100*/  @!P3 LDC.64 R4, c[0x0][0x380] ;  /* 0x0000e000ff04bb82 */ /* 0x000e620000000a00 */
[----:B------:R-:W-:Y:S01]  /*0110*/  @!P3 IMAD.IADD R7, R6, 0x1, R3 ;  /* 0x000000010607b824 */ /* 0x000fe200078e0203 */
[----:B---3--:R-:W-:-:S03]  /*0120*/  LEA R6, P5, R10, UR4, 0x2 ;  /* 0x000000040a067c11 */ /* 0x008fc6000f8a10ff */
[----:B-1----:R-:W-:Y:S01]  /*0130*/  @!P3 IMAD.WIDE.U32 R4, R7, 0x4, R4 ;  /* 0x000000040704b825 */ /* 0x002fe200078e0004 */
[----:B0-----:R-:W-:-:S03]  /*0140*/  @!P0 LEA R8, R9, R0, 0x18 ;  /* 0x0000000009088211 */ /* 0x001fc600078ec0ff */
[----:B------:R-:W-:Y:S02]  /*0150*/  VIADD R0, R3, 0x600 ;  /* 0x0000060003007836 */ /* 0x000fe40000000000 */
[----:B------:R-:W-:Y:S01]  /*0160*/  IMAD.X R9, RZ, RZ, RZ, P4 ;  /* 0x000000ffff097224 */ /* 0x000fe200020e06ff */
[----:B------:R-:W-:Y:S01]  /*0170*/  @!P0 STS [R8], RZ ;  /* 0x000000ff08008388 */ /* 0x000fe20000000800 */
[----:B------:R-:W-:Y:S01]  /*0180*/  BAR.SYNC.DEFER_BLOCKING 0x0 ;  /* 0x0000000000007b1d */ /* 0x000fe20000010000 */
[----:B------:R-:W-:Y:S02]  /*0190*/  ISETP.GE.AND P4, PT, R0, UR8, PT ;  /* 0x0000000800007c0c */ /* 0x000fe4000bf86270 */
[----:B------:R-:W-:-:S03]  /*01a0*/  LEA.HI.X R7, R10, UR5, R9, 0x2, P5 ;  /* 0x000000050a077c11 */ /* 0x000fc6000a8f1409 */
[----:B----4-:R-:W2:Y:S04]  /*01b0*/  @!P3 LDG.E R0, desc[UR6][R4.64] ;  /* 0x000000060400b981 */ /* 0x010ea8000c1e1900 */
[----:B------:R-:W3:Y:S04]  /*01c0*/  @!P2 LDG.E R10, desc[UR6][R6.64+0x800] ;  /* 0x00080006060aa981 */ /* 0x000ee8000c1e1900 */
[----:B------:R-:W4:Y:S04]  /*01d0*/  @!P1 LDG.E R12, desc[UR6][R6.64+0x1000] ;  /* 0x00100006060c9981 */ /* 0x000f28000c1e1900 */
[----:B------:R-:W5:Y:S01]  /*01e0*/  @!P4 LDG.E R14, desc[UR6][R6.64+0x1800] ;  /* 0x00180006060ec981 */ /* 0x000f62000c1e1900 */
[----:B------:R-:W-:Y:S01]  /*01f0*/  IMAD.MOV.U32 R9, RZ, RZ, RZ ;  /* 0x000000ffff097224 */ /* 0x000fe200078e00ff */
[----:B------:R-:W-:Y:S01]  /*0200*/  BSSY.RECONVERGENT B0, `(.L_x_42) ;  /* 0x000001a000007945 */ /* 0x000fe20003800200 */
[----:B--2---:R-:W-:Y:S01]  /*0210*/  @!P3 FFMA R9, R0, R0, RZ ;  /* 0x000000000009b223 */ /* 0x004fe200000000ff */
[----:B------:R-:W-:-:S03]  /*0220*/  VOTE.ANY R0, PT, PT ;  /* 0x0000000000007806 */ /* 0x000fc600038e0100 */
[----:B---3--:R-:W-:-:S04]  /*0230*/  @!P2 FFMA R9, R10, R10, R9 ;  /* 0x0000000a0a09a223 */ /* 0x008fc80000000009 */
[----:B----4-:R-:W-:Y:S01]  /*0240*/  @!P1 FFMA R9, R12, R12, R9 ;  /* 0x0000000c0c099223 */ /* 0x010fe20000000009 */
[----:B------:R-:W-:-:S03]  /*0250*/  LOP3.LUT P1, RZ, R3, 0x1f, RZ, 0xc0, !PT ;  /* 0x0000001f03ff7812 */ /* 0x000fc6000782c0ff */
[----:B-----5:R-:W-:-:S05]  /*0260*/  @!P4 FFMA R9, R14, R14, R9 ;  /* 0x0000000e0e09c223 */ /* 0x020fca0000000009 */
        /* <DEDUP_REMOVED lines=15> */
.L_x_44:
[----:B------:R-:W0:Y:S02]  /*0360*/  LDS R4, [R0] ;  /* 0x0000000000047984 */ /* 0x000e240000000800 */
[----:B0-----:R-:W-:-:S05]  /*0370*/  FADD R5, R3, R4 ;  /* 0x0000000403057221 */ /* 0x001fca0000000000 */
[----:B------:R-:W0:Y:S02]  /*0380*/  ATOMS.CAST.SPIN P1, [R0], R4, R5 ;  /* 0x000000040000758d */ /* 0x000e240001820005 */
[----:B0-----:R-:W-:Y:S05]  /*0390*/  @!P1 BRA `(.L_x_44) ;  /* 0xfffffffc00f09947 */ /* 0x001fea000383ffff */
.L_x_43:
[----:B------:R-:W-:Y:S05]  /*03a0*/  BSYNC.RECONVERGENT B0 ;  /* 0x0000000000007941 */ /* 0x000fea0003800200 */
.L_x_42:
        /* <DEDUP_REMOVED lines=16> */
[----:B------:R-:W-:Y:S05]  /*04b0*/  CALL.REL.NOINC `($__internal_7_$__cuda_sm3x_div_rn_noftz_f32_slowpath) ;  /* 0x0000000000a47944 */ /* 0x000fea0003c00000 */
[----:B------:R-:W-:-:S07]  /*04c0*/  IMAD.MOV.U32 R4, RZ, RZ, R0 ;  /* 0x000000ffff047224 */ /* 0x000fce00078e0000 */
.L_x_45:
[----:B------:R-:W-:-:S04]  /*04d0*/  FADD R0, R4, 9.9999999747524270788e-07 ;  /* 0x358637bd04007421 */ /* 0x000fc80000000000 */
[----:B------:R-:W-:Y:S01]  /*04e0*/  VIADD R4, R0, 0xf3000000 ;  /* 0xf300000000047836 */ /* 0x000fe20000000000 */
[----:B------:R0:W1:Y:S04]  /*04f0*/  MUFU.RSQ R3, R0 ;  /* 0x0000000000037308 */ /* 0x0000680000001400 */
[----:B------:R-:W-:-:S13]  /*0500*/  ISETP.GT.U32.AND P0, PT, R4, 0x727fffff, PT ;  /* 0x727fffff0400780c */ /* 0x000fda0003f04070 */
[----:B01----:R-:W-:Y:S05]  /*0510*/  @!P0 BRA `(.L_x_46) ;  /* 0x0000000000108947 */ /* 0x003fea0003800000 */
[----:B------:R-:W-:-:S07]  /*0520*/  MOV R6, 0x540 ;  /* 0x0000054000067802 */ /* 0x000fce0000000f00 */
[----:B------:R-:W-:Y:S05]  /*0530*/  CALL.REL.NOINC `($__internal_6_$__cuda_sm20_sqrt_rn_f32_slowpath) ;  /* 0x0000000000287944 */ /* 0x000fea0003c00000 */
[----:B------:R-:W-:Y:S01]  /*0540*/  MOV R7, R3 ;  /* 0x0000000300077202 */ /* 0x000fe20000000f00 */
[----:B------:R-:W-:Y:S06]  /*0550*/  BRA `(.L_x_47) ;  /* 0x0000000000107947 */ /* 0x000fec0003800000 */
.L_x_46:
[----:B------:R-:W-:Y:S01]  /*0560*/  FMUL.FTZ R7, R0, R3 ;  /* 0x0000000300077220 */ /* 0x000fe20000410000 */
[----:B------:R-:W-:-:S03]  /*0570*/  FMUL.FTZ R3, R3, 0.5 ;  /* 0x3f00000003037820 */ /* 0x000fc60000410000 */
[----:B------:R-:W-:-:S04]  /*0580*/  FFMA R0, -R7, R7, R0 ;  /* 0x0000000707007223 */ /* 0x000fc80000000100 */
[----:B------:R-:W-:-:S07]  /*0590*/  FFMA R7, R0, R3, R7 ;  /* 0x0000000300077223 */ /* 0x000fce0000000007 */
.L_x_47:
[----:B------:R-:W0:Y:S02]  /*05a0*/  LDC.64 R4, c[0x0][0x388] ;  /* 0x0000e200ff047b82 */ /* 0x000e240000000a00 */
[----:B0-----:R-:W-:-:S05]  /*05b0*/  IMAD.WIDE.U32 R2, R2, 0x4, R4 ;  /* 0x0000000402027825 */ /* 0x001fca00078e0004 */
[----:B------:R-:W-:Y:S01]  /*05c0*/  STG.E desc[UR6][R2.64], R7 ;  /* 0x0000000702007986 */ /* 0x000fe2000c101906 */
[----:B------:R-:W-:Y:S05]  /*05d0*/  EXIT ;  /* 0x000000000000794d */ /* 0x000fea0003800000 */
        .weak           $__internal_6_$__cuda_sm20_sqrt_rn_f32_slowpath
        .type           $__internal_6_$__cuda_sm20_sqrt_rn_f32_slowpath,@function
        .size           $__internal_6_$__cuda_sm20_sqrt_rn_f32_slowpath,($__internal_7_$__cuda_sm3x_div_rn_noftz_f32_slowpath - $__internal_6_$__cuda_sm20_sqrt_rn_f32_slowpath)
$__internal_6_$__cuda_sm20_sqrt_rn_f32_slowpath:
        /* <DEDUP_REMOVED lines=20> */
.L_x_48:
[----:B------:R-:W-:Y:S02]  /*0720*/  IMAD.MOV.U32 R4, RZ, RZ, R6 ;  /* 0x000000ffff047224 */ /* 0x000fe400078e0006 */
[----:B------:R-:W-:-:S04]  /*0730*/  IMAD.MOV.U32 R5, RZ, RZ, 0x0 ;  /* 0x00000000ff057424 */ /* 0x000fc800078e00ff */
[----:B------:R-:W-:Y:S05]  /*0740*/  RET.REL.NODEC R4 `(_Z21reduce_rms_512_atomicPfS_i) ;  /* 0xfffffff8042c7950 */ /* 0x000fea0003c3ffff */
        .weak           $__internal_7_$__cuda_sm3x_div_rn_noftz_f32_slowpath
        .type           $__internal_7_$__cuda_sm3x_div_rn_noftz_f32_slowpath,@function
        .size           $__internal_7_$__cuda_sm3x_div_rn_noftz_f32_slowpath,(.L_x_180 - $__internal_7_$__cuda_sm3x_div_rn_noftz_f32_slowpath)
$__internal_7_$__cuda_sm3x_div_rn_noftz_f32_slowpath:
[--C-:B------:R-:W-:Y:S01]  /*0750*/  SHF.R.U32.HI R6, RZ, 0x17, R3.reuse ;  /* 0x00000017ff067819 */ /* 0x100fe20000011603 */
[--C-:B------:R-:W-:Y:S01]  /*0760*/  IMAD.MOV.U32 R7, RZ, RZ, R0.reuse ;  /* 0x000000ffff077224 */ /* 0x100fe200078e0000 */
[----:B------:R-:W-:Y:S01]  /*0770*/  SHF.R.U32.HI R5, RZ, 0x17, R0 ;  /* 0x00000017ff057819 */ /* 0x000fe20000011600 */
[----:B------:R-:W-:Y:S01]  /*0780*/  IMAD.MOV.U32 R8, RZ, RZ, R3 ;  /* 0x000000ffff087224 */ /* 0x000fe200078e0003 */
[----:B------:R-:W-:Y:S02]  /*0790*/  LOP3.LUT R6, R6, 0xff, RZ, 0xc0, !PT ;  /* 0x000000ff06067812 */ /* 0x000fe400078ec0ff */
[----:B------:R-:W-:-:S03]  /*07a0*/  LOP3.LUT R5, R5, 0xff, RZ, 0xc0, !PT ;  /* 0x000000ff05057812 */ /* 0x000fc600078ec0ff */
[----:B------:R-:W-:Y:S01]  /*07b0*/  VIADD R11, R6, 0xffffffff ;  /* 0xffffffff060b7836 */ /* 0x000fe20000000000 */
[----:B------:R-:W-:-:S04]  /*07c0*/  IADD3 R10, PT, PT, R5, -0x1, RZ ;  /* 0xffffffff050a7810 */ /* 0x000fc80007ffe0ff */
        /* <DEDUP_REMOVED lines=22> */
[----:B------:R-:W-:Y:S02]  /*0930*/  @P0 IMAD.MOV.U32 R9, RZ, RZ, RZ ;  /* 0x000000ffff090224 */ /* 0x000fe400078e00ff */
[----:B------:R-:W-:Y:S01]  /*0940*/  @!P0 FFMA R7, R0, 1.84467440737095516160e+19, RZ ;  /* 0x5f80000000078823 */ /* 0x000fe200000000ff */
[----:B------:R-:W-:Y:S02]  /*0950*/  @!P0 IMAD.MOV.U32 R9, RZ, RZ, -0x40 ;  /* 0xffffffc0ff098424 */ /* 0x000fe400078e00ff */
[----:B------:R-:W-:-:S03]  /*0960*/  @!P1 FFMA R8, R3, 1.84467440737095516160e+19, RZ ;  /* 0x5f80000003089823 */ /* 0x000fc600000000ff */
[----:B------:R-:W-:-:S07]  /*0970*/  @!P1 IADD3 R9, PT, PT, R9, 0x40, RZ ;  /* 0x0000004009099810 */ /* 0x000fce0007ffe0ff */
.L_x_49:
        /* <DEDUP_REMOVED lines=50> */
.L_x_55:
[----:B------:R-:W-:-:S04]  /*0ca0*/  LOP3.LUT R0, R0, 0x80000000, RZ, 0xc0, !PT ;  /* 0x8000000000007812 */ /* 0x000fc800078ec0ff */
[----:B------:R-:W-:Y:S01]  /*0cb0*/  LOP3.LUT R0, R0, 0x7f800000, RZ, 0xfc, !PT ;  /* 0x7f80000000007812 */ /* 0x000fe200078efcff */
[----:B------:R-:W-:Y:S06]  /*0cc0*/  BRA `(.L_x_56) ;  /* 0x0000000000287947 */ /* 0x000fec0003800000 */
.L_x_54:
[----:B------:R-:W-:Y:S01]  /*0cd0*/  IMAD R0, R6, 0x800000, R0 ;  /* 0x0080000006007824 */ /* 0x000fe200078e0200 */
[----:B------:R-:W-:Y:S06]  /*0ce0*/  BRA `(.L_x_56) ;  /* 0x0000000000207947 */ /* 0x000fec0003800000 */
.L_x_53:
[----:B------:R-:W-:-:S04]  /*0cf0*/  LOP3.LUT R0, R8, 0x80000000, R7, 0x48, !PT ;  /* 0x8000000008007812 */ /* 0x000fc800078e4807 */
[----:B------:R-:W-:Y:S01]  /*0d00*/  LOP3.LUT R0, R0, 0x7f800000, RZ, 0xfc, !PT ;  /* 0x7f80000000007812 */ /* 0x000fe200078efcff */
[----:B------:R-:W-:Y:S06]  /*0d10*/  BRA `(.L_x_56) ;  /* 0x0000000000147947 */ /* 0x000fec0003800000 */
.L_x_52:
[----:B------:R-:W-:Y:S01]  /*0d20*/  LOP3.LUT R0, R8, 0x80000000, R7, 0x48, !PT ;  /* 0x8000000008007812 */ /* 0x000fe200078e4807 */
[----:B------:R-:W-:Y:S06]  /*0d30*/  BRA `(.L_x_56) ;  /* 0x00000000000c7947 */ /* 0x000fec0003800000 */
.L_x_51:
[----:B------:R-:W0:Y:S01]  /*0d40*/  MUFU.RSQ R0, -QNAN ;  /* 0xffc0000000007908 */ /* 0x000e220000001400 */
[----:B------:R-:W-:Y:S05]  /*0d50*/  BRA `(.L_x_56) ;  /* 0x0000000000047947 */ /* 0x000fea0003800000 */
.L_x_50:
[----:B------:R-:W-:-:S07]  /*0d60*/  FADD.FTZ R0, R0, R3 ;  /* 0x0000000300007221 */ /* 0x000fce0000010000 */
.L_x_56:
[----:B------:R-:W-:-:S04]  /*0d70*/  IMAD.MOV.U32 R5, RZ, RZ, 0x0 ;  /* 0x00000000ff057424 */ /* 0x000fc800078e00ff */
[----:B0-----:R-:W-:Y:S05]  /*0d80*/  RET.REL.NODEC R4 `(_Z21reduce_rms_512_atomicPfS_i) ;  /* 0xfffffff0049c7950 */ /* 0x001fea0003c3ffff */
.L_x_57:
        /* <DEDUP_REMOVED lines=15> */
.L_x_180:


//--------------------- .text._Z23reduce_rms_256_separatePfS_i --------------------------
	.section	.text._Z23reduce_rms_256_separatePfS_i,"ax",@progbits
	.align	128
        .global         _Z23reduce_rms_256_separatePfS_i
        .type           _Z23reduce_rms_256_separatePfS_i,@function
        .size           _Z23reduce_rms_256_separatePfS_i,(.L_x_182 - _Z23reduce_rms_256_separatePfS_i)
        .other          _Z23reduce_rms_256_separatePfS_i,@"STO_CUDA_ENTRY STV_DEFAULT"
_Z23reduce_rms_256_separatePfS_i:
.text._Z23reduce_rms_256_separatePfS_i:
[----:B------:R-:W-:Y:S01]  /*0000*/  LDC R1, c[0x0][0x37c] ;  /* 0x0000df00ff017b82 */ /* 0x000fe20000000800 */
[----:B------:R-:W0:Y:S01]  /*0010*/  S2R R3, SR_TID.X ;  /* 0x0000000000037919 */ /* 0x000e220000002100 */
[----:B------:R-:W0:Y:S01]  /*0020*/  LDCU UR8, c[0x0][0x390] ;  /* 0x00007200ff0877ac */ /* 0x000e220008000800 */
[----:B------:R-:W1:Y:S01]  /*0030*/  S2R R2, SR_CTAID.X ;  /* 0x0000000000027919 */ /* 0x000e620000002500 */
[----:B------:R-:W2:Y:S01]  /*0040*/  LDCU.64 UR6, c[0x0][0x358] ;  /* 0x00006b00ff0677ac */ /* 0x000ea20008000a00 */
[----:B------:R-:W3:Y:S01]  /*0050*/  LDCU.64 UR4, c[0x0][0x380] ;  /* 0x00007000ff0477ac */ /* 0x000ee20008000a00 */
[----:B0-----:R-:W-:Y:S01]  /*0060*/  ISETP.GE.AND P6, PT, R3, UR8, PT ;  /* 0x0000000803007c0c */ /* 0x001fe2000bfc6270 */
[----:B-1----:R-:W-:-:S12]  /*0070*/  IMAD R4, R2, UR8, RZ ;  /* 0x0000000802047c24 */ /* 0x002fd8000f8e02ff */
[----:B------:R-:W0:Y:S01]  /*0080*/  @!P6 LDC.64 R6, c[0x0][0x380] ;  /* 0x0000e000ff06eb82 */ /* 0x000e220000000a00 */
[----:B------:R-:W-:-:S04]  /*0090*/  @!P6 IMAD.IADD R5, R4, 0x1, R3 ;  /* 0x000000010405e824 */ /* 0x000fc800078e0203 */
[----:B0-----:R-:W-:-:S05]  /*00a0*/  @!P6 IMAD.WIDE.U32 R6, R5, 0x4, R6 ;  /* 0x000000040506e825 */ /* 0x001fca00078e0006 */
[----:B--2---:R0:W2:Y:S01]  /*00b0*/  @!P6 LDG.E R0, desc[UR6][R6.64] ;  /* 0x000000060600e981 */ /* 0x0040a2000c1e1900 */
[C---:B------:R-:W-:Y:S01]  /*00c0*/  VIADD R5, R3.reuse, 0x100 ;  /* 0x0000010003057836 */ /* 0x040fe20000000000 */
[----:B------:R-:W-:Y:S01]  /*00d0*/  IADD3 R10, P0, PT, R4, R3, RZ ;  /* 0x00000003040a7210 */ /* 0x000fe20007f1e0ff */
[C---:B------:R-:W-:Y:S01]  /*00e0*/  VIADD R8, R3.reuse, 0x200 ;  /* 0x0000020003087836 */ /* 0x040fe20000000000 */
[----:B------:R-:W-:Y:S02]  /*00f0*/  LOP3.LUT R9, R3, 0x400, RZ, 0xfc, !PT ;  /* 0x0000040003097812 */ /* 0x000fe400078efcff */
[----:B------:R-:W-:Y:S02]  /*0100*/  ISETP.GE.AND P5, PT, R5, UR8, PT ;  /* 0x0000000805007c0c */ /* 0x000fe4000bfa6270 */
[----:B------:R-:W-:Y:S01]  /*0110*/  ISETP.GE.AND P4, PT, R8, UR8, PT ;  /* 0x0000000808007c0c */ /* 0x000fe2000bf86270 */
[C---:B------:R-:W-:Y:S01]  /*0120*/  VIADD R8, R3.reuse, 0x300 ;  /* 0x0000030003087836 */ /* 0x040fe20000000000 */
[----:B------:R-:W-:Y:S01]  /*0130*/  IADD3.X R5, PT, PT, RZ, RZ, RZ, P0, !PT ;  /* 0x000000ffff057210 */ /* 0x000fe200007fe4ff */
[----:B0-----:R-:W-:Y:S01]  /*0140*/  VIADD R6, R3, 0x500 ;  /* 0x0000050003067836 */ /* 0x001fe20000000000 */
[----:B---3--:R-:W-:-:S02]  /*0150*/  LEA R4, P0, R10, UR4, 0x2 ;  /* 0x000000040a047c11 */ /* 0x008fc4000f8010ff */
[----:B------:R-:W-:Y:S02]  /*0160*/  ISETP.GE.AND P3, PT, R8, UR8, PT ;  /* 0x0000000808007c0c */ /* 0x000fe4000bf66270 */
[----:B------:R-:W-:Y:S01]  /*0170*/  LEA.HI.X R5, R10, UR5, R5, 0x2, P0 ;  /* 0x000000050a057c11 */ /* 0x000fe200080f1405 */
[----:B------:R-:W-:Y:S01]  /*0180*/  VIADD R8, R3, 0x600 ;  /* 0x0000060003087836 */ /* 0x000fe20000000000 */
[----:B------:R-:W-:-:S03]  /*0190*/  ISETP.GE.AND P2, PT, R9, UR8, PT ;  /* 0x0000000809007c0c */ /* 0x000fc6000bf46270 */
[----:B------:R-:W3:Y:S01]  /*01a0*/  @!P5 LDG.E R7, desc[UR6][R4.64+0x400] ;  /* 0x000400060407d981 */ /* 0x000ee2000c1e1900 */
[----:B------:R-:W-:Y:S01]  /*01b0*/  ISETP.GE.AND P1, PT, R6, UR8, PT ;  /* 0x0000000806007c0c */ /* 0x000fe2000bf26270 */
[----:B------:R-:W-:Y:S01]  /*01c0*/  HFMA2 R6, -RZ, RZ, 0, 0 ;  /* 0x00000000ff067431 */ /* 0x000fe200000001ff */
[----:B------:R-:W-:Y:S01]  /*01d0*/  ISETP.GE.AND P0, PT, R8, UR8, PT ;  /* 0x0000000808007c0c */ /* 0x000fe2000bf06270 */
[----:B------:R-:W4:Y:S01]  /*01e0*/  @!P4 LDG.E R9, desc[UR6][R4.64+0x800] ;  /* 0x000800060409c981 */ /* 0x000f22000c1e1900 */
[----:B------:R-:W-:-:S03]  /*01f0*/  VIADD R8, R3, 0x700 ;  /* 0x0000070003087836 */ /* 0x000fc60000000000 */
[----:B------:R-:W5:Y:S04]  /*0200*/  @!P3 LDG.E R11, desc[UR6][R4.64+0xc00] ;  /* 0x000c0006040bb981 */ /* 0x000f68000c1e1900 */
[----:B------:R-:W5:Y:S04]  /*0210*/  @!P2 LDG.E R13, desc[UR6][R4.64+0x1000] ;  /* 0x00100006040da981 */ /* 0x000f68000c1e1900 */
[----:B------:R-:W5:Y:S04]  /*0220*/  @!P1 LDG.E R15, desc[UR6][R4.64+0x1400] ;  /* 0x00140006040f9981 */ /* 0x000f68000c1e1900 */
[----:B------:R-:W5:Y:S01]  /*0230*/  @!P0 LDG.E R17, desc[UR6][R4.64+0x1800] ;  /* 0x0018000604118981 */ /* 0x000f62000c1e1900 */
[----:B--2---:R-:W-:Y:S01]  /*0240*/  @!P6 FFMA R6, R0, R0, RZ ;  /* 0x000000000006e223 */ /* 0x004fe200000000ff */
[----:B------:R-:W-:-:S13]  /*0250*/  ISETP.GE.AND P6, PT, R8, UR8, PT ;  /* 0x0000000808007c0c */ /* 0x000fda000bfc6270 */
[----:B------:R-:W2:Y:S01]  /*0260*/  @!P6 LDG.E R19, desc[UR6][R4.64+0x1c00] ;  /* 0x001c00060413e981 */ /* 0x000ea2000c1e1900 */
[----:B---3--:R-:W-:-:S04]  /*0270*/  @!P5 FFMA R6, R7, R7, R6 ;  /* 0x000000070706d223 */ /* 0x008fc80000000006 */
[----:B----4-:R-:W-:-:S04]  /*0280*/  @!P4 FFMA R6, R9, R9, R6 ;  /* 0x000000090906c223 */ /* 0x010fc80000000006 */
[----:B-----5:R-:W-:-:S04]  /*0290*/  @!P3 FFMA R6, R11, R11, R6 ;  /* 0x0000000b0b06b223 */ /* 0x020fc80000000006 */
[----:B------:R-:W-:-:S04]  /*02a0*/  @!P2 FFMA R6, R13, R13, R6 ;  /* 0x0000000d0d06a223 */ /* 0x000fc80000000006 */
[----:B------:R-:W-:-:S04]  /*02b0*/  @!P1 FFMA R6, R15, R15, R6 ;  /* 0x0000000f0f069223 */ /* 0x000fc80000000006 */
[----:B------:R-:W-:Y:S01]  /*02c0*/  @!P0 FFMA R6, R17, R17, R6 ;  /* 0x0000001111068223 */ /* 0x000fe20000000006 */
[----:B------:R-:W-:Y:S02]  /*02d0*/  VOTE.ANY R7, PT, PT ;  /* 0x0000000000077806 */ /* 0x000fe400038e0100 */
[----:B------:R-:W-:-:S13]  /*02e0*/  LOP3.LUT P0, RZ, R3, 0x1f, RZ, 0xc0, !PT ;  /* 0x0000001f03ff7812 */ /* 0x000fda000780c0ff */
[----:B------:R-:W0:Y:S01]  /*02f0*/  @!P0 S2R R12, SR_CgaCtaId ;  /* 0x00000000000c8919 */ /* 0x000e220000008800 */
[----:B------:R-:W-:Y:S01]  /*0300*/  ISETP.NE.AND P1, PT, R3, RZ, PT ;  /* 0x000000ff0300720c */ /* 0x000fe20003f25270 */
[----:B--2---:R-:W-:-:S05]  /*0310*/  @!P6 FFMA R6, R19, R19, R6 ;  /* 0x000000131306e223 */ /* 0x004fca0000000006 */
[----:B------:R-:W1:Y:S02]  /*0320*/  SHFL.DOWN PT, R9, R6, 0x10, 0x1f ;  /* 0x0a001f0006097f89 */ /* 0x000e6400000e0000 */
[----:B-1----:R-:W-:-:S05]  /*0330*/  FADD R0, R9, R6 ;  /* 0x0000000609007221 */ /* 0x002fca0000000000 */
[----:B------:R-:W1:Y:S02]  /*0340*/  SHFL.DOWN PT, R5, R0, 0x8, 0x1f ;  /* 0x09001f0000057f89 */ /* 0x000e6400000e0000 */
[----:B-1----:R-:W-:-:S05]  /*0350*/  FADD R4, R0, R5 ;  /* 0x0000000500047221 */ /* 0x002fca0000000000 */
[----:B------:R-:W1:Y:S02]  /*0360*/  SHFL.DOWN PT, R5, R4, 0x4, 0x1f ;  /* 0x08801f0004057f89 */ /* 0x000e6400000e0000 */
[----:B-1----:R-:W-:-:S05]  /*0370*/  FADD R8, R4, R5 ;  /* 0x0000000504087221 */ /* 0x002fca0000000000 */
[----:B------:R-:W1:Y:S02]  /*0380*/  SHFL.DOWN PT, R5, R8, 0x2, 0x1f ;  /* 0x08401f0008057f89 */ /* 0x000e6400000e0000 */
[----:B-1----:R-:W-:-:S05]  /*0390*/  FADD R10, R8, R5 ;  /* 0x00000005080a7221 */ /* 0x002fca0000000000 */
[----:B------:R-:W1:Y:S01]  /*03a0*/  SHFL.DOWN PT, R5, R10, 0x1, 0x1f ;  /* 0x08201f000a057f89 */ /* 0x000e6200000e0000 */
[----:B------:R-:W-:-:S04]  /*03b0*/  @!P0 SHF.R.U32.HI R0, RZ, 0x3, R3 ;  /* 0x00000003ff008819 */ /* 0x000fc80000011603 */
[----:B------:R-:W-:Y:S01]  /*03c0*/  @!P0 LOP3.LUT R0, R0, 0x7c, RZ, 0xc0, !PT ;  /* 0x0000007c00008812 */ /* 0x000fe200078ec0ff */
[----:B-1----:R-:W-:-:S05]  /*03d0*/  FADD R6, R10, R5 ;  /* 0x000000050a067221 */ /* 0x002fca0000000000 */
[----:B------:R-:W1:Y:S01]  /*03e0*/  SHFL.IDX PT, R9, R6, RZ, 0x1f ;  /* 0x00001fff06097589 */ /* 0x000e6200000e0000 */
[----:B------:R-:W-:-:S04]  /*03f0*/  @!P0 MOV R5, 0x400 ;  /* 0x0000040000058802 */ /* 0x000fc80000000f00 */
[----:B0-----:R-:W-:-:S05]  /*0400*/  @!P0 LEA R5, R12, R5, 0x18 ;  /* 0x000000050c058211 */ /* 0x001fca00078ec0ff */
[----:B------:R-:W-:-:S05]  /*0410*/  @!P0 IMAD.IADD R0, R0, 0x1, R5 ;  /* 0x0000000100008824 */ /* 0x000fca00078e0205 */
[----:B-1----:R0:W-:Y:S01]  /*0420*/  @!P0 STS [R0], R9 ;  /* 0x0000000900008388 */ /* 0x0021e20000000800 */
[----:B------:R-:W-:Y:S06]  /*0430*/  BAR.SYNC.DEFER_BLOCKING 0x0 ;  /* 0x0000000000007b1d */ /* 0x000fec0000010000 */
[----:B------:R-:W-:Y:S05]  /*0440*/  @P1 EXIT ;  /* 0x000000000000194d */ /* 0x000fea0003800000 */
[----:B------:R-:W1:Y:S01]  /*0450*/  S2UR UR5, SR_CgaCtaId ;  /* 0x00000000000579c3 */ /* 0x000e620000008800 */
[----:B------:R-:W-:Y:S01]  /*0460*/  UMOV UR4, 0x400 ;  /* 0x0000040000047882 */ /* 0x000fe20000000000 */
[----:B------:R-:W-:Y:S01]  /*0470*/  I2FP.F32.S32 R3, UR8 ;  /* 0x0000000800037c45 */ /* 0x000fe20008201400 */
[----:B-1----:R-:W-:-:S09]  /*0480*/  ULEA UR4, UR5, UR4, 0x18 ;  /* 0x0000000405047291 */ /* 0x002fd2000f8ec0ff */
[----:B0-----:R-:W0:Y:S04]  /*0490*/  LDS.128 R8, [UR4] ;  /* 0x00000004ff087984 */ /* 0x001e280008000c00 */
[----:B------:R-:W1:Y:S01]  /*04a0*/  LDS.128 R4, [UR4+0x10] ;  /* 0x00001004ff047984 */ /* 0x000e620008000c00 */
[----:B0-----:R-:W-:-:S04]  /*04b0*/  FADD R8, RZ, R8 ;  /* 0x00000008ff087221 */ /* 0x001fc80000000000 */
[----:B------:R-:W-:Y:S02]  /*04c0*/  FADD R9, R8, R9 ;  /* 0x0000000908097221 */ /* 0x000fe40000000000 */
[----:B------:R-:W0:Y:S02]  /*04d0*/  MUFU.RCP R8, R3 ;  /* 0x0000000300087308 */ /* 0x000e240000001000 */
[----:B------:R-:W-:-:S04]  /*04e0*/  FADD R10, R9, R10 ;  /* 0x0000000a090a7221 */ /* 0x000fc80000000000 */
[----:B------:R-:W-:-:S04]  /*04f0*/  FADD R11, R10, R11 ;  /* 0x0000000b0a0b7221 */ /* 0x000fc80000000000 */
[----:B-1----:R-:W-:-:S04]  /*0500*/  FADD R4, R11, R4 ;  /* 0x000000040b047221 */ /* 0x002fc80000000000 */
[----:B------:R-:W-:-:S04]  /*0510*/  FADD R5, R4, R5 ;  /* 0x0000000504057221 */ /* 0x000fc80000000000 */
[----:B------:R-:W-:Y:S01]  /*0520*/  FADD R0, R5, R6 ;  /* 0x0000000605007221 */ /* 0x000fe20000000000 */
[----:B0-----:R-:W-:-:S03]  /*0530*/  FFMA R5, -R3, R8, 1 ;  /* 0x3f80000003057423 */ /* 0x001fc60000000108 */
[----:B------:R-:W-:Y:S01]  /*0540*/  FADD R0, R0, R7 ;  /* 0x0000000700007221 */ /* 0x000fe20000000000 */
[----:B------:R-:W-:-:S03]  /*0550*/  FFMA R5, R8, R5, R8 ;  /* 0x0000000508057223 */ /* 0x000fc60000000008 */
[----:B------:R-:W0:Y:S01]  /*0560*/  FCHK P0, R0, R3 ;  /* 0x0000000300007302 */ /* 0x000e220000000000 */
[----:B------:R-:W-:-:S04]  /*0570*/  FFMA R4, R0, R5, RZ ;  /* 0x0000000500047223 */ /* 0x000fc800000000ff */
[----:B------:R-:W-:-:S04]  /*0580*/  FFMA R6, -R3, R4, R0 ;  /* 0x0000000403067223 */ /* 0x000fc80000000100 */
[----:B------:R-:W-:Y:S01]  /*0590*/  FFMA R4, R5, R6, R4 ;  /* 0x0000000605047223 */ /* 0x000fe20000000004 */
[----:B0-----:R-:W-:Y:S06]  /*05a0*/  @!P0 BRA `(.L_x_58) ;  /* 0x00000000000c8947 */ /* 0x001fec0003800000 */
[----:B------:R-:W-:-:S07]  /*05b0*/  MOV R4, 0x5d0 ;  /* 0x000005d000047802 */ /* 0x000fce0000000f00 */
[----:B------:R-:W-:Y:S05]  /*05c0*/  CALL.REL.NOINC `($__internal_9_$__cuda_sm3x_div_rn_noftz_f32_slowpath) ;  /* 0x0000000000a47944 */ /* 0x000fea0003c00000 */
[----:B------:R-:W-:-:S07]  /*05d0*/  IMAD.MOV.U32 R4, RZ, RZ, R0 ;  /* 0x000000ffff047224 */ /* 0x000fce00078e0000 */
.L_x_58:
[----:B------:R-:W-:-:S04]  /*05e0*/  FADD R0, R4, 9.9999999747524270788e-07 ;  /* 0x358637bd04007421 */ /* 0x000fc80000000000 */
[----:B------:R0:W1:Y:S01]  /*05f0*/  MUFU.RSQ R3, R0 ;  /* 0x0000000000037308 */ /* 0x0000620000001400 */
[----:B------:R-:W-:-:S04]  /*0600*/  IADD3 R4, PT, PT, R0, -0xd000000, RZ ;  /* 0xf300000000047810 */ /* 0x000fc80007ffe0ff */
[----:B------:R-:W-:-:S13]  /*0610*/  ISETP.GT.U32.AND P0, PT, R4, 0x727fffff, PT ;  /* 0x727fffff0400780c */ /* 0x000fda0003f04070 */
[----:B01----:R-:W-:Y:S05]  /*0620*/  @!P0 BRA `(.L_x_59) ;  /* 0x0000000000108947 */ /* 0x003fea0003800000 */
[----:B------:R-:W-:-:S07]  /*0630*/  MOV R6, 0x650 ;  /* 0x0000065000067802 */ /* 0x000fce0000000f00 */
[----:B------:R-:W-:Y:S05]  /*0640*/  CALL.REL.NOINC `($__internal_8_$__cuda_sm20_sqrt_rn_f32_slowpath) ;  /* 0x0000000000287944 */ /* 0x000fea0003c00000 */
[----:B------:R-:W-:Y:S01]  /*0650*/  IMAD.MOV.U32 R7, RZ, RZ, R3 ;  /* 0x000000ffff077224 */ /* 0x000fe200078e0003 */
[----:B------:R-:W-:Y:S06]  /*0660*/  BRA `(.L_x_60) ;  /* 0x0000000000107947 */ /* 0x000fec0003800000 */
.L_x_59:
[----:B------:R-:W-:Y:S01]  /*0670*/  FMUL.FTZ R7, R0, R3 ;  /* 0x0000000300077220 */ /* 0x000fe20000410000 */
[----:B------:R-:W-:-:S03]  /*0680*/  FMUL.FTZ R3, R3, 0.5 ;  /* 0x3f00000003037820 */ /* 0x000fc60000410000 */
[----:B------:R-:W-:-:S04]  /*0690*/  FFMA R0, -R7, R7, R0 ;  /* 0x0000000707007223 */ /* 0x000fc80000000100 */
[----:B------:R-:W-:-:S07]  /*06a0*/  FFMA R7, R0, R3, R7 ;  /* 0x0000000300077223 */ /* 0x000fce0000000007 */
.L_x_60:
[----:B------:R-:W0:Y:S02]  /*06b0*/  LDC.64 R4, c[0x0][0x388] ;  /* 0x0000e200ff047b82 */ /* 0x000e240000000a00 */
[----:B0-----:R-:W-:-:S05]  /*06c0*/  IMAD.WIDE.U32 R2, R2, 0x4, R4 ;  /* 0x0000000402027825 */ /* 0x001fca00078e0004 */
[----:B------:R-:W-:Y:S01]  /*06d0*/  STG.E desc[UR6][R2.64], R7 ;  /* 0x0000000702007986 */ /* 0x000fe2000c101906 */
[----:B------:R-:W-:Y:S05]  /*06e0*/  EXIT ;  /* 0x000000000000794d */ /* 0x000fea0003800000 */
        .weak           $__internal_8_$__cuda_sm20_sqrt_rn_f32_slowpath
        .type           $__internal_8_$__cuda_sm20_sqrt_rn_f32_slowpath,@function
        .size           $__internal_8_$__cuda_sm20_sqrt_rn_f32_slowpath,($__internal_9_$__cuda_sm3x_div_rn_noftz_f32_slowpath - $__internal_8_$__cuda_sm20_sqrt_rn_f32_slowpath)
$__internal_8_$__cuda_sm20_sqrt_rn_f32_slowpath:
        /* <DEDUP_REMOVED lines=20> */
.L_x_61:
[----:B------:R-:W-:Y:S02]  /*0830*/  IMAD.MOV.U32 R4, RZ, RZ, R6 ;  /* 0x000000ffff047224 */ /* 0x000fe400078e0006 */
[----:B------:R-:W-:-:S04]  /*0840*/  IMAD.MOV.U32 R5, RZ, RZ, 0x0 ;  /* 0x00000000ff057424 */ /* 0x000fc800078e00ff */
[----:B------:R-:W-:Y:S05]  /*0850*/  RET.REL.NODEC R4 `(_Z23reduce_rms_256_separatePfS_i) ;  /* 0xfffffff404e87950 */ /* 0x000fea0003c3ffff */
        .weak           $__internal_9_$__cuda_sm3x_div_rn_noftz_f32_slowpath
        .type           $__internal_9_$__cuda_sm3x_div_rn_noftz_f32_slowpath,@function
        .size           $__internal_9_$__cuda_sm3x_div_rn_noftz_f32_slowpath,(.L_x_182 - $__internal_9_$__cuda_sm3x_div_rn_noftz_f32_slowpath)
$__internal_9_$__cuda_sm3x_div_rn_noftz_f32_slowpath:
        /* <DEDUP_REMOVED lines=35> */
.L_x_62:
[----:B------:R-:W-:Y:S01]  /*0a90*/  LEA R3, R6, 0xc0800000, 0x17 ;  /* 0xc080000006037811 */ /* 0x000fe200078eb8ff */
[----:B------:R-:W-:-:S04]  /*0aa0*/  VIADD R5, R5, 0xffffff81 ;  /* 0xffffff8105057836 */ /* 0x000fc80000000000 */
[----:B------:R-:W-:Y:S01]  /*0ab0*/  IMAD.IADD R3, R8, 0x1, -R3 ;  /* 0x0000000108037824 */ /* 0x000fe200078e0a03 */
[C---:B------:R-:W-:Y:S01]  /*0ac0*/  IADD3 R6, PT, PT, R5.reuse, 0x7f, -R6 ;  /* 0x0000007f05067810 */ /* 0x040fe20007ffe806 */
[----:B------:R-:W-:Y:S02]  /*0ad0*/  IMAD R0, R5, -0x800000, R7 ;  /* 0xff80000005007824 */ /* 0x000fe400078e0207 */
        /* <DEDUP_REMOVED lines=45> */
.L_x_68:
[----:B------:R-:W-:-:S04]  /*0db0*/  LOP3.LUT R0, R0, 0x80000000, RZ, 0xc0, !PT ;  /* 0x8000000000007812 */ /* 0x000fc800078ec0ff */
[----:B------:R-:W-:Y:S01]  /*0dc0*/  LOP3.LUT R0, R0, 0x7f800000, RZ, 0xfc, !PT ;  /* 0x7f80000000007812 */ /* 0x000fe200078efcff */
[----:B------:R-:W-:Y:S06]  /*0dd0*/  BRA `(.L_x_69) ;  /* 0x0000000000287947 */ /* 0x000fec0003800000 */
.L_x_67:
[----:B------:R-:W-:Y:S01]  /*0de0*/  LEA R0, R6, R0, 0x17 ;  /* 0x0000000006007211 */ /* 0x000fe200078eb8ff */
[----:B------:R-:W-:Y:S06]  /*0df0*/  BRA `(.L_x_69) ;  /* 0x0000000000207947 */ /* 0x000fec0003800000 */
.L_x_66:
[----:B------:R-:W-:-:S04]  /*0e00*/  LOP3.LUT R0, R8, 0x80000000, R7, 0x48, !PT ;  /* 0x8000000008007812 */ /* 0x000fc800078e4807 */
[----:B------:R-:W-:Y:S01]  /*0e10*/  LOP3.LUT R0, R0, 0x7f800000, RZ, 0xfc, !PT ;  /* 0x7f80000000007812 */ /* 0x000fe200078efcff */
[----:B------:R-:W-:Y:S06]  /*0e20*/  BRA `(.L_x_69) ;  /* 0x0000000000147947 */ /* 0x000fec0003800000 */
.L_x_65:
[----:B------:R-:W-:Y:S01]  /*0e30*/  LOP3.LUT R0, R8, 0x80000000, R7, 0x48, !PT ;  /* 0x8000000008007812 */ /* 0x000fe200078e4807 */
[----:B------:R-:W-:Y:S06]  /*0e40*/  BRA `(.L_x_69) ;  /* 0x00000000000c7947 */ /* 0x000fec0003800000 */
.L_x_64:
[----:B------:R-:W0:Y:S01]  /*0e50*/  MUFU.RSQ R0, -QNAN ;  /* 0xffc0000000007908 */ /* 0x000e220000001400 */
[----:B------:R-:W-:Y:S05]  /*0e60*/  BRA `(.L_x_69) ;  /* 0x0000000000047947 */ /* 0x000fea0003800000 */
.L_x_63:
[----:B------:R-:W-:-:S07]  /*0e70*/  FADD.FTZ R0, R0, R3 ;  /* 0x0000000300007221 */ /* 0x000fce0000010000 */
.L_x_69:
[----:B------:R-:W-:-:S04]  /*0e80*/  IMAD.MOV.U32 R5, RZ, RZ, 0x0 ;  /* 0x00000000ff057424 */ /* 0x000fc800078e00ff */
[----:B0-----:R-:W-:Y:S05]  /*0e90*/  RET.REL.NODEC R4 `(_Z23reduce_rms_256_separatePfS_i) ;  /* 0xfffffff004587950 */ /* 0x001fea0003c3ffff */
.L_x_70:
        /* <DEDUP_REMOVED lines=14> */
.L_x_182:


//--------------------- .text._Z21reduce_rms_256_atomicPfS_i --------------------------
	.section	.text._Z21reduce_rms_256_atomicPfS_i,"ax",@progbits
	.align	128
        .global         _Z21reduce_rms_256_atomicPfS_i
        .type           _Z21reduce_rms_256_atomicPfS_i,@function
        .size           _Z21reduce_rms_256_atomicPfS_i,(.L_x_184 - _Z21reduce_rms_256_atomicPfS_i)
        .other          _Z21reduce_rms_256_atomicPfS_i,@"STO_CUDA_ENTRY STV_DEFAULT"
_Z21reduce_rms_256_atomicPfS_i:
.text._Z21reduce_rms_256_atomicPfS_i:
        /* <DEDUP_REMOVED lines=8> */
[----:B-1----:R-:W-:Y:S01]  /*0080*/  ISETP.GE.AND P6, PT, R3, UR8, PT ;  /* 0x0000000803007c0c */ /* 0x002fe2000bfc6270 */
[----:B--2---:R-:W-:-:S03]  /*0090*/  IMAD R4, R2, UR8, RZ ;  /* 0x0000000802047c24 */ /* 0x004fc6000f8e02ff */
[----:B------:R-:W-:Y:S02]  /*00a0*/  ISETP.GE.AND P1, PT, R8, UR8, PT ;  /* 0x0000000808007c0c */ /* 0x000fe4000bf26270 */
[----:B------:R-:W-:-:S05]  /*00b0*/  IADD3 R10, P2, PT, R4, R3, RZ ;  /* 0x00000003040a7210 */ /* 0x000fca0007f5e0ff */
[----:B------:R-:W0:Y:S01]  /*00c0*/  @!P0 S2R R9, SR_CgaCtaId ;  /* 0x0000000000098919 */ /* 0x000e220000008800 */
[----:B------:R-:W-:Y:S01]  /*00d0*/  @!P0 MOV R0, 0x400 ;  /* 0x0000040000008802 */ /* 0x000fe20000000f00 */
[----:B------:R-:W1:Y:S01]  /*00e0*/  @!P6 LDC.64 R6, c[0x0][0x380] ;  /* 0x0000e000ff06eb82 */ /* 0x000e620000000a00 */
[----:B------:R-:W-:-:S04]  /*00f0*/  @!P6 IMAD.IADD R5, R4, 0x1, R3 ;  /* 0x000000010405e824 */ /* 0x000fc800078e0203 */
[----:B-1----:R-:W-:Y:S01]  /*0100*/  @!P6 IMAD.WIDE.U32 R6, R5, 0x4, R6 ;  /* 0x000000040506e825 */ /* 0x002fe200078e0006 */
[----:B0-----:R-:W-:-:S03]  /*0110*/  @!P0 LEA R8, R9, R0, 0x18 ;  /* 0x0000000009088211 */ /* 0x001fc600078ec0ff */
[----:B------:R-:W-:Y:S01]  /*0120*/  IMAD.X R9, RZ, RZ, RZ, P2 ;  /* 0x000000ffff097224 */ /* 0x000fe200010e06ff */
[C---:B---3--:R-:W-:Y:S01]  /*0130*/  LEA R4, P2, R10.reuse, UR4, 0x2 ;  /* 0x000000040a047c11 */ /* 0x048fe2000f8410ff */
[----:B------:R0:W-:Y:S03]  /*0140*/  @!P0 STS [R8], RZ ;  /* 0x000000ff08008388 */ /* 0x0001e60000000800 */
[----:B------:R-:W-:Y:S01]  /*0150*/  LEA.HI.X R5, R10, UR5, R9, 0x2, P2 ;  /* 0x000000050a057c11 */ /* 0x000fe200090f1409 */
[----:B------:R-:W-:Y:S06]  /*0160*/  BAR.SYNC.DEFER_BLOCKING 0x0 ;  /* 0x0000000000007b1d */ /* 0x000fec0000010000 */
[----:B----4-:R-:W2:Y:S04]  /*0170*/  @!P6 LDG.E R0, desc[UR6][R6.64] ;  /* 0x000000060600e981 */ /* 0x010ea8000c1e1900 */
[----:B------:R-:W3:Y:S01]  /*0180*/  @!P1 LDG.E R9, desc[UR6][R4.64+0x400] ;  /* 0x0004000604099981 */ /* 0x000ee2000c1e1900 */
[C---:B------:R-:W-:Y:S01]  /*0190*/  VIADD R10, R3.reuse, 0x200 ;  /* 0x00000200030a7836 */ /* 0x040fe20000000000 */
[----:B------:R-:W-:Y:S01]  /*01a0*/  LOP3.LUT R11, R3, 0x400, RZ, 0xfc, !PT ;  /* 0x00000400030b7812 */ /* 0x000fe200078efcff */
[----:B0-----:R-:W-:-:S03]  /*01b0*/  IMAD.MOV.U32 R8, RZ, RZ, RZ ;  /* 0x000000ffff087224 */ /* 0x001fc600078e00ff */
[----:B------:R-:W-:Y:S01]  /*01c0*/  ISETP.GE.AND P2, PT, R10, UR8, PT ;  /* 0x000000080a007c0c */ /* 0x000fe2000bf46270 */
[----:B------:R-:W-:Y:S01]  /*01d0*/  VIADD R10, R3, 0x300 ;  /* 0x00000300030a7836 */ /* 0x000fe20000000000 */
[----:B------:R-:W-:Y:S01]  /*01e0*/  ISETP.GE.AND P4, PT, R11, UR8, PT ;  /* 0x000000080b007c0c */ /* 0x000fe2000bf86270 */
[----:B------:R-:W-:-:S03]  /*01f0*/  VIADD R11, R3, 0x600 ;  /* 0x00000600030b7836 */ /* 0x000fc60000000000 */
[----:B------:R-:W-:Y:S02]  /*0200*/  ISETP.GE.AND P3, PT, R10, UR8, PT ;  /* 0x000000080a007c0c */ /* 0x000fe4000bf66270 */
[----:B------:R-:W-:-:S04]  /*0210*/  IADD3 R10, PT, PT, R3, 0x500, RZ ;  /* 0x00000500030a7810 */ /* 0x000fc80007ffe0ff */
[----:B------:R-:W-:Y:S01]  /*0220*/  ISETP.GE.AND P5, PT, R10, UR8, PT ;  /* 0x000000080a007c0c */ /* 0x000fe2000bfa6270 */
[----:B------:R-:W4:-:S12]  /*0230*/  @!P2 LDG.E R7, desc[UR6][R4.64+0x800] ;  /* 0x000800060407a981 */ /* 0x000f18000c1e1900 */
[----:B------:R-:W5:Y:S01]  /*0240*/  @!P5 LDG.E R13, desc[UR6][R4.64+0x1400] ;  /* 0x00140006040dd981 */ /* 0x000f62000c1e1900 */
[----:B--2---:R-:W-:Y:S01]  /*0250*/  @!P6 FFMA R8, R0, R0, RZ ;  /* 0x000000000008e223 */ /* 0x004fe200000000ff */
[----:B------:R-:W-:Y:S01]  /*0260*/  VIADD R0, R3, 0x700 ;  /* 0x0000070003007836 */ /* 0x000fe20000000000 */
[----:B------:R-:W-:Y:S02]  /*0270*/  ISETP.GE.AND P6, PT, R11, UR8, PT ;  /* 0x000000080b007c0c */ /* 0x000fe4000bfc6270 */
[----:B------:R-:W2:Y:S01]  /*0280*/  @!P3 LDG.E R11, desc[UR6][R4.64+0xc00] ;  /* 0x000c0006040bb981 */ /* 0x000ea2000c1e1900 */
[----:B---3--:R-:W-:Y:S01]  /*0290*/  @!P1 FFMA R8, R9, R9, R8 ;  /* 0x0000000909089223 */ /* 0x008fe20000000008 */
[----:B------:R-:W-:Y:S02]  /*02a0*/  ISETP.GE.AND P1, PT, R0, UR8, PT ;  /* 0x0000000800007c0c */ /* 0x000fe4000bf26270 */
[----:B------:R-:W3:Y:S07]  /*02b0*/  @!P4 LDG.E R9, desc[UR6][R4.64+0x1000] ;  /* 0x001000060409c981 */ /* 0x000eee000c1e1900 */
[----:B------:R-:W5:Y:S04]  /*02c0*/  @!P6 LDG.E R15, desc[UR6][R4.64+0x1800] ;  /* 0x00180006040fe981 */ /* 0x000f68000c1e1900 */
[----:B------:R-:W5:Y:S01]  /*02d0*/  @!P1 LDG.E R17, desc[UR6][R4.64+0x1c00] ;  /* 0x001c000604119981 */ /* 0x000f62000c1e1900 */
[----:B----4-:R-:W-:Y:S01]  /*02e0*/  @!P2 FFMA R8, R7, R7, R8 ;  /* 0x000000070708a223 */ /* 0x010fe20000000008 */
[----:B------:R-:W-:Y:S01]  /*02f0*/  VOTE.ANY R7, PT, PT ;  /* 0x0000000000077806 */ /* 0x000fe200038e0100 */
[----:B------:R-:W-:Y:S02]  /*0300*/  BSSY.RECONVERGENT B0, `(.L_x_71) ;  /* 0x000001a000007945 */ /* 0x000fe40003800200 */
[----:B--2---:R-:W-:-:S04]  /*0310*/  @!P3 FFMA R8, R11, R11, R8 ;  /* 0x0000000b0b08b223 */ /* 0x004fc80000000008 */
[----:B---3--:R-:W-:-:S04]  /*0320*/  @!P4 FFMA R8, R9, R9, R8 ;  /* 0x000000090908c223 */ /* 0x008fc80000000008 */
[----:B-----5:R-:W-:-:S04]  /*0330*/  @!P5 FFMA R8, R13, R13, R8 ;  /* 0x0000000d0d08d223 */ /* 0x020fc80000000008 */
[----:B------:R-:W-:-:S04]  /*0340*/  @!P6 FFMA R8, R15, R15, R8 ;  /* 0x0000000f0f08e223 */ /* 0x000fc80000000008 */
[----:B------:R-:W-:-:S05]  /*0350*/  @!P1 FFMA R8, R17, R17, R8 ;  /* 0x0000001111089223 */ /* 0x000fca0000000008 */
[----:B------:R-:W0:Y:S02]  /*0360*/  SHFL.DOWN PT, R9, R8, 0x10, 0x1f ;  /* 0x0a001f0008097f89 */ /* 0x000e2400000e0000 */
[----:B0-----:R-:W-:-:S05]  /*0370*/  FADD R0, R9, R8 ;  /* 0x0000000809007221 */ /* 0x001fca0000000000 */
[----:B------:R-:W0:Y:S02]  /*0380*/  SHFL.DOWN PT, R9, R0, 0x8, 0x1f ;  /* 0x09001f0000097f89 */ /* 0x000e2400000e0000 */
[----:B0-----:R-:W-:-:S05]  /*0390*/  FADD R4, R0, R9 ;  /* 0x0000000900047221 */ /* 0x001fca0000000000 */
[----:B------:R-:W0:Y:S02]  /*03a0*/  SHFL.DOWN PT, R5, R4, 0x4, 0x1f ;  /* 0x08801f0004057f89 */ /* 0x000e2400000e0000 */
[----:B0-----:R-:W-:-:S05]  /*03b0*/  FADD R6, R4, R5 ;  /* 0x0000000504067221 */ /* 0x001fca0000000000 */
[----:B------:R-:W0:Y:S01]  /*03c0*/  SHFL.DOWN PT, R5, R6, 0x2, 0x1f ;  /* 0x08401f0006057f89 */ /* 0x000e2200000e0000 */
[----:B------:R-:W-:Y:S01]  /*03d0*/  LOP3.LUT P1, RZ, R3, 0x1f, RZ, 0xc0, !PT ;  /* 0x0000001f03ff7812 */ /* 0x000fe2000782c0ff */
[----:B0-----:R-:W-:-:S05]  /*03e0*/  FADD R10, R6, R5 ;  /* 0x00000005060a7221 */ /* 0x001fca0000000000 */
[----:B------:R-:W0:Y:S02]  /*03f0*/  SHFL.DOWN PT, R5, R10, 0x1, 0x1f ;  /* 0x08201f000a057f89 */ /* 0x000e2400000e0000 */
[----:B0-----:R-:W-:-:S05]  /*0400*/  FADD R12, R10, R5 ;  /* 0x000000050a0c7221 */ /* 0x001fca0000000000 */
[----:B------:R0:W1:Y:S01]  /*0410*/  SHFL.IDX PT, R3, R12, RZ, 0x1f ;  /* 0x00001fff0c037589 */ /* 0x00006200000e0000 */
[----:B------:R-:W-:Y:S05]  /*0420*/  @P1 BRA `(.L_x_72) ;  /* 0x00000000001c1947 */ /* 0x000fea0003800000 */
[----:B------:R-:W2:Y:S01]  /*0430*/  S2R R5, SR_CgaCtaId ;  /* 0x0000000000057919 */ /* 0x000ea20000008800 */
[----:B------:R-:W-:-:S04]  /*0440*/  MOV R0, 0x400 ;  /* 0x0000040000007802 */ /* 0x000fc80000000f00 */
[----:B--2---:R-:W-:-:S07]  /*0450*/  LEA R0, R5, R0, 0x18 ;  /* 0x0000000005007211 */ /* 0x004fce00078ec0ff */
.L_x_73:
[----:B------:R-:W1:Y:S02]  /*0460*/  LDS R4, [R0] ;  /* 0x0000000000047984 */ /* 0x000e640000000800 */
[----:B-1----:R-:W-:-:S05]  /*0470*/  FADD R5, R3, R4 ;  /* 0x0000000403057221 */ /* 0x002fca0000000000 */
[----:B------:R-:W1:Y:S02]  /*0480*/  ATOMS.CAST.SPIN P1, [R0], R4, R5 ;  /* 0x000000040000758d */ /* 0x000e640001820005 */
[----:B-1----:R-:W-:Y:S05]  /*0490*/  @!P1 BRA `(.L_x_73) ;  /* 0xfffffffc00f09947 */ /* 0x002fea000383ffff */
.L_x_72:
[----:B------:R-:W-:Y:S05]  /*04a0*/  BSYNC.RECONVERGENT B0 ;  /* 0x0000000000007941 */ /* 0x000fea0003800200 */
.L_x_71:
[----:B------:R-:W-:Y:S06]  /*04b0*/  BAR.SYNC.DEFER_BLOCKING 0x0 ;  /* 0x0000000000007b1d */ /* 0x000fec0000010000 */
[----:B------:R-:W-:Y:S05]  /*04c0*/  @P0 EXIT ;  /* 0x000000000000094d */ /* 0x000fea0003800000 */
[----:B------:R-:W2:Y:S01]  /*04d0*/  S2UR UR5, SR_CgaCtaId ;  /* 0x00000000000579c3 */ /* 0x000ea20000008800 */
[----:B------:R-:W-:Y:S01]  /*04e0*/  UMOV UR4, 0x400 ;  /* 0x0000040000047882 */ /* 0x000fe20000000000 */
[----:B-1----:R-:W-:-:S04]  /*04f0*/  I2FP.F32.S32 R3, UR8 ;  /* 0x0000000800037c45 */ /* 0x002fc80008201400 */
[----:B------:R-:W1:Y:S02]  /*0500*/  MUFU.RCP R4, R3 ;  /* 0x0000000300047308 */ /* 0x000e640000001000 */
[----:B-1----:R-:W-:Y:S01]  /*0510*/  FFMA R5, -R3, R4, 1 ;  /* 0x3f80000003057423 */ /* 0x002fe20000000104 */
[----:B--2---:R-:W-:-:S03]  /*0520*/  ULEA UR4, UR5, UR4, 0x18 ;  /* 0x0000000405047291 */ /* 0x004fc6000f8ec0ff */
[----:B------:R-:W-:-:S06]  /*0530*/  FFMA R5, R4, R5, R4 ;  /* 0x0000000504057223 */ /* 0x000fcc0000000004 */
[----:B------:R-:W1:Y:S02]  /*0540*/  LDS R0, [UR4] ;  /* 0x00000004ff007984 */ /* 0x000e640008000800 */
[----:B-1----:R-:W1:Y:S01]  /*0550*/  FCHK P0, R0, R3 ;  /* 0x0000000300007302 */ /* 0x002e620000000000 */
[----:B------:R-:W-:-:S04]  /*0560*/  FFMA R4, R0, R5, RZ ;  /* 0x0000000500047223 */ /* 0x000fc800000000ff */
[----:B------:R-:W-:-:S04]  /*0570*/  FFMA R6, -R3, R4, R0 ;  /* 0x0000000403067223 */ /* 0x000fc80000000100 */
[----:B------:R-:W-:Y:S01]  /*0580*/  FFMA R4, R5, R6, R4 ;  /* 0x0000000605047223 */ /* 0x000fe20000000004 */
[----:B-1----:R-:W-:Y:S06]  /*0590*/  @!P0 BRA `(.L_x_74) ;  /* 0x00000000000c8947 */ /* 0x002fec0003800000 */
[----:B------:R-:W-:-:S07]  /*05a0*/  MOV R4, 0x5c0 ;  /* 0x000005c000047802 */ /* 0x000fce0000000f00 */
[----:B0-----:R-:W-:Y:S05]  /*05b0*/  CALL.REL.NOINC `($__internal_11_$__cuda_sm3x_div_rn_noftz_f32_slowpath) ;  /* 0x0000000000a47944 */ /* 0x001fea0003c00000 */
[----:B------:R-:W-:-:S07]  /*05c0*/  IMAD.MOV.U32 R4, RZ, RZ, R0 ;  /* 0x000000ffff047224 */ /* 0x000fce00078e0000 */
.L_x_74:
[----:B------:R-:W-:-:S04]  /*05d0*/  FADD R0, R4, 9.9999999747524270788e-07 ;  /* 0x358637bd04007421 */ /* 0x000fc80000000000 */
[----:B------:R-:W-:Y:S01]  /*05e0*/  VIADD R4, R0, 0xf3000000 ;  /* 0xf300000000047836 */ /* 0x000fe20000000000 */
[----:B------:R1:W2:Y:S04]  /*05f0*/  MUFU.RSQ R3, R0 ;  /* 0x0000000000037308 */ /* 0x0002a80000001400 */
[----:B------:R-:W-:-:S13]  /*0600*/  ISETP.GT.U32.AND P0, PT, R4, 0x727fffff, PT ;  /* 0x727fffff0400780c */ /* 0x000fda0003f04070 */
[----:B-12---:R-:W-:Y:S05]  /*0610*/  @!P0 BRA `(.L_x_75) ;  /* 0x0000000000108947 */ /* 0x006fea0003800000 */
[----:B------:R-:W-:-:S07]  /*0620*/  MOV R6, 0x640 ;  /* 0x0000064000067802 */ /* 0x000fce0000000f00 */
[----:B0-----:R-:W-:Y:S05]  /*0630*/  CALL.REL.NOINC `($__internal_10_$__cuda_sm20_sqrt_rn_f32_slowpath) ;  /* 0x0000000000287944 */ /* 0x001fea0003c00000 */
[----:B------:R-:W-:Y:S01]  /*0640*/  MOV R7, R3 ;  /* 0x0000000300077202 */ /* 0x000fe20000000f00 */
[----:B------:R-:W-:Y:S06]  /*0650*/  BRA `(.L_x_76) ;  /* 0x0000000000107947 */ /* 0x000fec0003800000 */
.L_x_75:
[----:B------:R-:W-:Y:S01]  /*0660*/  FMUL.FTZ R7, R0, R3 ;  /* 0x0000000300077220 */ /* 0x000fe20000410000 */
[----:B------:R-:W-:-:S03]  /*0670*/  FMUL.FTZ R3, R3, 0.5 ;  /* 0x3f00000003037820 */ /* 0x000fc60000410000 */
[----:B------:R-:W-:-:S04]  /*0680*/  FFMA R0, -R7, R7, R0 ;  /* 0x0000000707007223 */ /* 0x000fc80000000100 */
[----:B------:R-:W-:-:S07]  /*0690*/  FFMA R7, R0, R3, R7 ;  /* 0x0000000300077223 */ /* 0x000fce0000000007 */
.L_x_76:
[----:B------:R-:W1:Y:S02]  /*06a0*/  LDC.64 R4, c[0x0][0x388] ;  /* 0x0000e200ff047b82 */ /* 0x000e640000000a00 */
[----:B-1----:R-:W-:-:S05]  /*06b0*/  IMAD.WIDE.U32 R2, R2, 0x4, R4 ;  /* 0x0000000402027825 */ /* 0x002fca00078e0004 */
[----:B------:R-:W-:Y:S01]  /*06c0*/  STG.E desc[UR6][R2.64], R7 ;  /* 0x0000000702007986 */ /* 0x000fe2000c101906 */
[----:B------:R-:W-:Y:S05]  /*06d0*/  EXIT ;  /* 0x000000000000794d */ /* 0x000fea0003800000 */
        .weak           $__internal_10_$__cuda_sm20_sqrt_rn_f32_slowpath
        .type           $__internal_10_$__cuda_sm20_sqrt_rn_f32_slowpath,@function
        .size           $__internal_10_$__cuda_sm20_sqrt_rn_f32_slowpath,($__internal_11_$__cuda_sm3x_div_rn_noftz_f32_slowpath - $__internal_10_$__cuda_sm20_sqrt_rn_f32_slowpath)
$__internal_10_$__cuda_sm20_sqrt_rn_f32_slowpath:
        /* <DEDUP_REMOVED lines=20> */
.L_x_77:
[----:B------:R-:W-:Y:S02]  /*0820*/  HFMA2 R5, -RZ, RZ, 0, 0 ;  /* 0x00000000ff057431 */ /* 0x000fe400000001ff */
[----:B------:R-:W-:-:S04]  /*0830*/  IMAD.MOV.U32 R4, RZ, RZ, R6 ;  /* 0x000000ffff047224 */ /* 0x000fc800078e0006 */
[----:B------:R-:W-:Y:S05]  /*0840*/  RET.REL.NODEC R4 `(_Z21reduce_rms_256_atomicPfS_i) ;  /* 0xfffffff404ec7950 */ /* 0x000fea0003c3ffff */
        .weak           $__internal_11_$__cuda_sm3x_div_rn_noftz_f32_slowpath
        .type           $__internal_11_$__cuda_sm3x_div_rn_noftz_f32_slowpath,@function
        .size           $__internal_11_$__cuda_sm3x_div_rn_noftz_f32_slowpath,(.L_x_184 - $__internal_11_$__cuda_sm3x_div_rn_noftz_f32_slowpath)
$__internal_11_$__cuda_sm3x_div_rn_noftz_f32_slowpath:
        /* <DEDUP_REMOVED lines=33> */
[----:B------:R-:W-:Y:S02]  /*0a60*/  @!P1 FFMA R8, R3, 1.84467440737095516160e+19, RZ ;  /* 0x5f80000003089823 */ /* 0x000fe400000000ff */
[----:B------:R-:W-:-:S07]  /*0a70*/  @!P1 VIADD R9, R9, 0x40 ;  /* 0x0000004009099836 */ /* 0x000fce0000000000 */
.L_x_78:
        /* <DEDUP_REMOVED lines=34> */
[C---:B------:R-:W-:Y:S01]  /*0ca0*/  VIADD R8, R9.reuse, 0x20 ;  /* 0x0000002009087836 */ /* 0x040fe20000000000 */
[----:B------:R-:W-:Y:S02]  /*0cb0*/  IADD3 R7, PT, PT, -R9, RZ, RZ ;  /* 0x000000ff09077210 */ /* 0x000fe40007ffe1ff */
        /* <DEDUP_REMOVED lines=14> */
.L_x_84:
[----:B------:R-:W-:-:S04]  /*0da0*/  LOP3.LUT R0, R0, 0x80000000, RZ, 0xc0, !PT ;  /* 0x8000000000007812 */ /* 0x000fc800078ec0ff */
[----:B------:R-:W-:Y:S01]  /*0db0*/  LOP3.LUT R0, R0, 0x7f800000, RZ, 0xfc, !PT ;  /* 0x7f80000000007812 */ /* 0x000fe200078efcff */
[----:B------:R-:W-:Y:S06]  /*0dc0*/  BRA `(.L_x_85) ;  /* 0x0000000000287947 */ /* 0x000fec0003800000 */
.L_x_83:
[----:B------:R-:W-:Y:S01]  /*0dd0*/  IMAD R0, R6, 0x800000, R0 ;  /* 0x0080000006007824 */ /* 0x000fe200078e0200 */
[----:B------:R-:W-:Y:S06]  /*0de0*/  BRA `(.L_x_85) ;  /* 0x0000000000207947 */ /* 0x000fec0003800000 */
.L_x_82:
[----:B------:R-:W-:-:S04]  /*0df0*/  LOP3.LUT R0, R8, 0x80000000, R7, 0x48, !PT ;  /* 0x8000000008007812 */ /* 0x000fc800078e4807 */
[----:B------:R-:W-:Y:S01]  /*0e00*/  LOP3.LUT R0, R0, 0x7f800000, RZ, 0xfc, !PT ;  /* 0x7f80000000007812 */ /* 0x000fe200078efcff */
[----:B------:R-:W-:Y:S06]  /*0e10*/  BRA `(.L_x_85) ;  /* 0x0000000000147947 */ /* 0x000fec0003800000 */
.L_x_81:
[----:B------:R-:W-:Y:S01]  /*0e20*/  LOP3.LUT R0, R8, 0x80000000, R7, 0x48, !PT ;  /* 0x8000000008007812 */ /* 0x000fe200078e4807 */
[----:B------:R-:W-:Y:S06]  /*0e30*/  BRA `(.L_x_85) ;  /* 0x00000000000c7947 */ /* 0x000fec0003800000 */
.L_x_80:
[----:B------:R-:W0:Y:S01]  /*0e40*/  MUFU.RSQ R0, -QNAN ;  /* 0xffc0000000007908 */ /* 0x000e220000001400 */
[----:B------:R-:W-:Y:S05]  /*0e50*/  BRA `(.L_x_85) ;  /* 0x0000000000047947 */ /* 0x000fea0003800000 */
.L_x_79:
[----:B------:R-:W-:-:S07]  /*0e60*/  FADD.FTZ R0, R0, R3 ;  /* 0x0000000300007221 */ /* 0x000fce0000010000 */
.L_x_85:
[----:B------:R-:W-:-:S04]  /*0e70*/  IMAD.MOV.U32 R5, RZ, RZ, 0x0 ;  /* 0x00000000ff057424 */ /* 0x000fc800078e00ff */
[----:B0-----:R-:W-:Y:S05]  /*0e80*/  RET.REL.NODEC R4 `(_Z21reduce_rms_256_atomicPfS_i) ;  /* 0xfffffff0045c7950 */ /* 0x001fea0003c3ffff */
.L_x_86:
        /* <DEDUP_REMOVED lines=15> */
.L_x_184:


//--------------------- .text._Z23reduce_rms_128_separatePfS_i --------------------------
	.section	.text._Z23reduce_rms_128_separatePfS_i,"ax",@progbits
	.align	128
        .global         _Z23reduce_rms_128_separatePfS_i
        .type           _Z23reduce_rms_128_separatePfS_i,@function
        .size           _Z23reduce_rms_128_separatePfS_i,(.L_x_186 - _Z23reduce_rms_128_separatePfS_i)
        .other          _Z23reduce_rms_128_separatePfS_i,@"STO_CUDA_ENTRY STV_DEFAULT"
_Z23reduce_rms_128_separatePfS_i:
.text._Z23reduce_rms_128_separatePfS_i:
[----:B------:R-:W-:Y:S01]  /*0000*/  LDC R1, c[0x0][0x37c] ;  /* 0x0000df00ff017b82 */ /* 0x000fe20000000800 */
[----:B------:R-:W0:Y:S01]  /*0010*/  S2R R3, SR_TID.X ;  /* 0x0000000000037919 */ /* 0x000e220000002100 */
[----:B------:R-:W0:Y:S01]  /*0020*/  LDCU UR8, c[0x0][0x390] ;  /* 0x00007200ff0877ac */ /* 0x000e220008000800 */
[----:B------:R-:W1:Y:S01]  /*0030*/  S2R R2, SR_CTAID.X ;  /* 0x0000000000027919 */ /* 0x000e620000002500 */
[----:B------:R-:W2:Y:S01]  /*0040*/  LDCU.64 UR4, c[0x0][0x380] ;  /* 0x00007000ff0477ac */ /* 0x000ea20008000a00 */
[----:B------:R-:W3:Y:S01]  /*0050*/  LDCU.64 UR6, c[0x0][0x358] ;  /* 0x00006b00ff0677ac */ /* 0x000ee20008000a00 */
[C---:B0-----:R-:W-:Y:S01]  /*0060*/  ISETP.GE.AND P2, PT, R3.reuse, UR8, PT ;  /* 0x0000000803007c0c */ /* 0x041fe2000bf46270 */
[----:B------:R-:W-:Y:S02]  /*0070*/  VIADD R4, R3, 0x80 ;  /* 0x0000008003047836 */ /* 0x000fe40000000000 */
[----:B-1----:R-:W-:-:S03]  /*0080*/  IMAD R0, R2, UR8, RZ ;  /* 0x0000000802007c24 */ /* 0x002fc6000f8e02ff */
[----:B------:R-:W-:-:S07]  /*0090*/  ISETP.GE.AND P1, PT, R4, UR8, PT ;  /* 0x0000000804007c0c */ /* 0x000fce000bf26270 */
[----:B------:R-:W0:Y:S01]  /*00a0*/  @!P2 LDC.64 R8, c[0x0][0x380] ;  /* 0x0000e000ff08ab82 */ /* 0x000e220000000a00 */
[C---:B------:R-:W-:Y:S01]  /*00b0*/  @!P2 IMAD.IADD R5, R0.reuse, 0x1, R3 ;  /* 0x000000010005a824 */ /* 0x040fe200078e0203 */
[----:B------:R-:W-:-:S03]  /*00c0*/  IADD3 R0, P0, PT, R0, R3, RZ ;  /* 0x0000000300007210 */ /* 0x000fc60007f1e0ff */
[----:B0-----:R-:W-:-:S04]  /*00d0*/  @!P2 IMAD.WIDE.U32 R8, R5, 0x4, R8 ;  /* 0x000000040508a825 */ /* 0x001fc800078e0008 */
[----:B------:R-:W-:Y:S01]  /*00e0*/  IMAD.X R5, RZ, RZ, RZ, P0 ;  /* 0x000000ffff057224 */ /* 0x000fe200000e06ff */
[----:B--2---:R-:W-:-:S04]  /*00f0*/  LEA R4, P0, R0, UR4, 0x2 ;  /* 0x0000000400047c11 */ /* 0x004fc8000f8010ff */
[----:B------:R-:W-:Y:S02]  /*0100*/  LEA.HI.X R5, R0, UR5, R5, 0x2, P0 ;  /* 0x0000000500057c11 */ /* 0x000fe400080f1405 */
[----:B---3--:R0:W2:Y:S04]  /*0110*/  @!P2 LDG.E R0, desc[UR6][R8.64] ;  /* 0x000000060800a981 */ /* 0x0080a8000c1e1900 */
[----:B------:R-:W3:Y:S01]  /*0120*/  @!P1 LDG.E R7, desc[UR6][R4.64+0x200] ;  /* 0x0002000604079981 */ /* 0x000ee2000c1e1900 */
[C---:B------:R-:W-:Y:S01]  /*0130*/  IADD3 R6, PT, PT, R3.reuse, 0x100, RZ ;  /* 0x0000010003067810 */ /* 0x040fe20007ffe0ff */
[----:B------:R-:W-:-:S03]  /*0140*/  VIADD R10, R3, 0x180 ;  /* 0x00000180030a7836 */ /* 0x000fc60000000000 */
[----:B------:R-:W-:Y:S01]  /*0150*/  ISETP.GE.AND P0, PT, R6, UR8, PT ;  /* 0x0000000806007c0c */ /* 0x000fe2000bf06270 */
[C---:B------:R-:W-:Y:S01]  /*0160*/  VIADD R6, R3.reuse, 0x200 ;  /* 0x0000020003067836 */ /* 0x040fe20000000000 */
[----:B------:R-:W-:Y:S01]  /*0170*/  ISETP.GE.AND P4, PT, R10, UR8, PT ;  /* 0x000000080a007c0c */ /* 0x000fe2000bf86270 */
[C---:B------:R-:W-:Y:S02]  /*0180*/  VIADD R10, R3.reuse, 0x280 ;  /* 0x00000280030a7836 */ /* 0x040fe40000000000 */
[C---:B0-----:R-:W-:Y:S01]  /*0190*/  VIADD R8, R3.reuse, 0x300 ;  /* 0x0000030003087836 */ /* 0x041fe20000000000 */
[----:B------:R-:W-:Y:S01]  /*01a0*/  ISETP.GE.AND P6, PT, R6, UR8, PT ;  /* 0x0000000806007c0c */ /* 0x000fe2000bfc6270 */
[----:B------:R-:W-:Y:S01]  /*01b0*/  HFMA2 R6, -RZ, RZ, 0, 0 ;  /* 0x00000000ff067431 */ /* 0x000fe200000001ff */
[----:B------:R-:W-:Y:S01]  /*01c0*/  ISETP.GE.AND P5, PT, R10, UR8, PT ;  /* 0x000000080a007c0c */ /* 0x000fe2000bfa6270 */
[----:B------:R-:W-:Y:S01]  /*01d0*/  VIADD R10, R3, 0x380 ;  /* 0x00000380030a7836 */ /* 0x000fe20000000000 */
[----:B------:R-:W-:-:S03]  /*01e0*/  ISETP.GE.AND P3, PT, R8, UR8, PT ;  /* 0x0000000808007c0c */ /* 0x000fc6000bf66270 */
[----:B------:R-:W4:Y:S04]  /*01f0*/  @!P0 LDG.E R9, desc[UR6][R4.64+0x400] ;  /* 0x0004000604098981 */ /* 0x000f28000c1e1900 */
[----:B------:R-:W5:Y:S04]  /*0200*/  @!P4 LDG.E R11, desc[UR6][R4.64+0x600] ;  /* 0x00060006040bc981 */ /* 0x000f68000c1e1900 */
[----:B------:R-:W5:Y:S04]  /*0210*/  @!P6 LDG.E R13, desc[UR6][R4.64+0x800] ;  /* 0x00080006040de981 */ /* 0x000f68000c1e1900 */
[----:B------:R-:W5:Y:S01]  /*0220*/  @!P3 LDG.E R15, desc[UR6][R4.64+0xc00] ;  /* 0x000c0006040fb981 */ /* 0x000f62000c1e1900 */
[----:B--2---:R-:W-:Y:S01]  /*0230*/  @!P2 FFMA R6, R0, R0, RZ ;  /* 0x000000000006a223 */ /* 0x004fe200000000ff */
[----:B------:R-:W-:-:S02]  /*0240*/  ISETP.GE.AND P2, PT, R10, UR8, PT ;  /* 0x000000080a007c0c */ /* 0x000fc4000bf46270 */
[----:B------:R-:W-:Y:S01]  /*0250*/  LOP3.LUT R0, R3, 0x400, RZ, 0xfc, !PT ;  /* 0x0000040003007812 */ /* 0x000fe200078efcff */
[----:B---3--:R-:W-:Y:S02]  /*0260*/  @!P1 FFMA R6, R7, R7, R6 ;  /* 0x0000000707069223 */ /* 0x008fe40000000006 */
[----:B------:R-:W2:Y:S01]  /*0270*/  @!P5 LDG.E R7, desc[UR6][R4.64+0xa00] ;  /* 0x000a00060407d981 */ /* 0x000ea2000c1e1900 */
[----:B------:R-:W-:-:S07]  /*0280*/  ISETP.GE.AND P1, PT, R0, UR8, PT ;  /* 0x0000000800007c0c */ /* 0x000fce000bf26270 */
[----:B------:R-:W3:Y:S06]  /*0290*/  @!P2 LDG.E R17, desc[UR6][R4.64+0xe00] ;  /* 0x000e00060411a981 */ /* 0x000eec000c1e1900 */
[----:B------:R-:W3:Y:S01]  /*02a0*/  @!P1 LDG.E R19, desc[UR6][R4.64+0x1000] ;  /* 0x0010000604139981 */ /* 0x000ee2000c1e1900 */
[----:B------:R-:W-:Y:S02]  /*02b0*/  VIADD R0, R3, 0x480 ;  /* 0x0000048003007836 */ /* 0x000fe40000000000 */
[----:B----4-:R-:W-:Y:S01]  /*02c0*/  @!P0 FFMA R6, R9, R9, R6 ;  /* 0x0000000909068223 */ /* 0x010fe20000000006 */
[----:B------:R-:W-:-:S02]  /*02d0*/  IADD3 R8, PT, PT, R3, 0x500, RZ ;  /* 0x0000050003087810 */ /* 0x000fc40007ffe0ff */
[----:B------:R-:W-:Y:S01]  /*02e0*/  ISETP.GE.AND P0, PT, R0, UR8, PT ;  /* 0x0000000800007c0c */ /* 0x000fe2000bf06270 */
[----:B-----5:R-:W-:Y:S01]  /*02f0*/  @!P4 FFMA R6, R11, R11, R6 ;  /* 0x0000000b0b06c223 */ /* 0x020fe20000000006 */
[C---:B------:R-:W-:Y:S01]  /*0300*/  VIADD R0, R3.reuse, 0x580 ;  /* 0x0000058003007836 */ /* 0x040fe20000000000 */
[----:B------:R-:W-:Y:S01]  /*0310*/  ISETP.GE.AND P4, PT, R8, UR8, PT ;  /* 0x0000000808007c0c */ /* 0x000fe2000bf86270 */
[----:B------:R-:W-:Y:S02]  /*0320*/  VIADD R8, R3, 0x600 ;  /* 0x0000060003087836 */ /* 0x000fe40000000000 */
[----:B------:R-:W-:Y:S01]  /*0330*/  @!P6 FFMA R6, R13, R13, R6 ;  /* 0x0000000d0d06e223 */ /* 0x000fe20000000006 */
[----:B------:R-:W-:Y:S02]  /*0340*/  ISETP.GE.AND P6, PT, R0, UR8, PT ;  /* 0x0000000800007c0c */ /* 0x000fe4000bfc6270 */
[----:B------:R-:W-:-:S07]  /*0350*/  IADD3 R0, PT, PT, R3, 0x700, RZ ;  /* 0x0000070003007810 */ /* 0x000fce0007ffe0ff */
[----:B------:R-:W4:Y:S04]  /*0360*/  @!P4 LDG.E R9, desc[UR6][R4.64+0x1400] ;  /* 0x001400060409c981 */ /* 0x000f28000c1e1900 */
[----:B------:R-:W5:Y:S01]  /*0370*/  @!P6 LDG.E R11, desc[UR6][R4.64+0x1600] ;  /* 0x00160006040be981 */ /* 0x000f62000c1e1900 */
[----:B--2---:R-:W-:Y:S01]  /*0380*/  @!P5 FFMA R6, R7, R7, R6 ;  /* 0x000000070706d223 */ /* 0x004fe20000000006 */
[----:B------:R-:W-:Y:S01]  /*0390*/  ISETP.GE.AND P5, PT, R8, UR8, PT ;  /* 0x0000000808007c0c */ /* 0x000fe2000bfa6270 */
[----:B------:R-:W-:Y:S01]  /*03a0*/  VIADD R8, R3, 0x680 ;  /* 0x0000068003087836 */ /* 0x000fe20000000000 */
[----:B------:R-:W2:Y:S01]  /*03b0*/  @!P0 LDG.E R7, desc[UR6][R4.64+0x1200] ;  /* 0x0012000604078981 */ /* 0x000ea2000c1e1900 */
[----:B------:R-:W-:-:S03]  /*03c0*/  @!P3 FFMA R6, R15, R15, R6 ;  /* 0x0000000f0f06b223 */ /* 0x000fc60000000006 */
[----:B------:R-:W-:Y:S01]  /*03d0*/  ISETP.GE.AND P3, PT, R8, UR8, PT ;  /* 0x0000000808007c0c */ /* 0x000fe2000bf66270 */
[----:B---3--:R-:W-:Y:S01]  /*03e0*/  @!P2 FFMA R6, R17, R17, R6 ;  /* 0x000000111106a223 */ /* 0x008fe20000000006 */
[----:B------:R-:W-:Y:S01]  /*03f0*/  ISETP.GE.AND P2, PT, R0, UR8, PT ;  /* 0x0000000800007c0c */ /* 0x000fe2000bf46270 */
[----:B------:R-:W-:Y:S02]  /*0400*/  VIADD R0, R3, 0x780 ;  /* 0x0000078003007836 */ /* 0x000fe40000000000 */
[----:B------:R-:W-:-:S03]  /*0410*/  @!P1 FFMA R6, R19, R19, R6 ;  /* 0x0000001313069223 */ /* 0x000fc60000000006 */
[----:B------:R-:W-:Y:S01]  /*0420*/  ISETP.GE.AND P1, PT, R0, UR8, PT ;  /* 0x0000000800007c0c */ /* 0x000fe2000bf26270 */
[----:B------:R-:W3:Y:S04]  /*0430*/  @!P5 LDG.E R13, desc[UR6][R4.64+0x1800] ;  /* 0x00180006040dd981 */ /* 0x000ee8000c1e1900 */
[----:B------:R-:W3:Y:S04]  /*0440*/  @!P3 LDG.E R15, desc[UR6][R4.64+0x1a00] ;  /* 0x001a0006040fb981 */ /* 0x000ee8000c1e1900 */
[----:B------:R-:W3:Y:S04]  /*0450*/  @!P2 LDG.E R17, desc[UR6][R4.64+0x1c00] ;  /* 0x001c00060411a981 */ /* 0x000ee8000c1e1900 */
[----:B------:R-:W3:Y:S01]  /*0460*/  @!P1 LDG.E R19, desc[UR6][R4.64+0x1e00] ;  /* 0x001e000604139981 */ /* 0x000ee2000c1e1900 */
[----:B--2---:R-:W-:-:S04]  /*0470*/  @!P0 FFMA R6, R7, R7, R6 ;  /* 0x0000000707068223 */ /* 0x004fc80000000006 */
[----:B----4-:R-:W-:-:S04]  /*0480*/  @!P4 FFMA R6, R9, R9, R6 ;  /* 0x000000090906c223 */ /* 0x010fc80000000006 */
[----:B-----5:R-:W-:-:S04]  /*0490*/  @!P6 FFMA R6, R11, R11, R6 ;  /* 0x0000000b0b06e223 */ /* 0x020fc80000000006 */
[----:B---3--:R-:W-:-:S04]  /*04a0*/  @!P5 FFMA R6, R13, R13, R6 ;  /* 0x0000000d0d06d223 */ /* 0x008fc80000000006 */
[----:B------:R-:W-:-:S04]  /*04b0*/  @!P3 FFMA R6, R15, R15, R6 ;  /* 0x0000000f0f06b223 */ /* 0x000fc80000000006 */
[----:B------:R-:W-:Y:S01]  /*04c0*/  @!P2 FFMA R6, R17, R17, R6 ;  /* 0x000000111106a223 */ /* 0x000fe20000000006 */
[----:B------:R-:W-:-:S03]  /*04d0*/  VOTE.ANY R7, PT, PT ;  /* 0x0000000000077806 */ /* 0x000fc600038e0100 */
        /* <DEDUP_REMOVED lines=10> */
[----:B------:R-:W0:Y:S07]  /*0580*/  SHFL.DOWN PT, R5, R10, 0x1, 0x1f ;  /* 0x08201f000a057f89 */ /* 0x000e2e00000e0000 */
[----:B------:R-:W1:Y:S01]  /*0590*/  @!P0 S2R R12, SR_CgaCtaId ;  /* 0x00000000000c8919 */ /* 0x000e620000008800 */
[----:B------:R-:W-:Y:S01]  /*05a0*/  @!P0 SHF.R.U32.HI R0, RZ, 0x3, R3 ;  /* 0x00000003ff008819 */ /* 0x000fe20000011603 */
[----:B0-----:R-:W-:-:S05]  /*05b0*/  FADD R6, R10, R5 ;  /* 0x000000050a067221 */ /* 0x001fca0000000000 */
[----:B------:R-:W0:Y:S01]  /*05c0*/  SHFL.IDX PT, R9, R6, RZ, 0x1f ;  /* 0x00001fff06097589 */ /* 0x000e2200000e0000 */
[----:B------:R-:W-:Y:S02]  /*05d0*/  @!P0 MOV R5, 0x400 ;  /* 0x0000040000058802 */ /* 0x000fe40000000f00 */
[----:B------:R-:W-:Y:S02]  /*05e0*/  @!P0 LOP3.LUT R0, R0, 0x7c, RZ, 0xc0, !PT ;  /* 0x0000007c00008812 */ /* 0x000fe400078ec0ff */
[----:B-1----:R-:W-:-:S05]  /*05f0*/  @!P0 LEA R5, R12, R5, 0x18 ;  /* 0x000000050c058211 */ /* 0x002fca00078ec0ff */
[----:B------:R-:W-:-:S05]  /*0600*/  @!P0 IMAD.IADD R0, R0, 0x1, R5 ;  /* 0x0000000100008824 */ /* 0x000fca00078e0205 */
[----:B0-----:R0:W-:Y:S01]  /*0610*/  @!P0 STS [R0], R9 ;  /* 0x0000000900008388 */ /* 0x0011e20000000800 */
[----:B------:R-:W-:Y:S01]  /*0620*/  BAR.SYNC.DEFER_BLOCKING 0x0 ;  /* 0x0000000000007b1d */ /* 0x000fe20000010000 */
[----:B------:R-:W-:-:S13]  /*0630*/  ISETP.NE.AND P1, PT, R3, RZ, PT ;  /* 0x000000ff0300720c */ /* 0x000fda0003f25270 */
[----:B0-----:R-:W-:Y:S05]  /*0640*/  @P1 EXIT ;  /* 0x000000000000194d */ /* 0x001fea0003800000 */
[----:B------:R-:W0:Y:S01]  /*0650*/  S2UR UR5, SR_CgaCtaId ;  /* 0x00000000000579c3 */ /* 0x000e220000008800 */
[----:B------:R-:W-:Y:S01]  /*0660*/  UMOV UR4, 0x400 ;  /* 0x0000040000047882 */ /* 0x000fe20000000000 */
[----:B------:R-:W-:-:S04]  /*0670*/  I2FP.F32.S32 R3, UR8 ;  /* 0x0000000800037c45 */ /* 0x000fc80008201400 */
[----:B------:R-:W1:Y:S01]  /*0680*/  MUFU.RCP R8, R3 ;  /* 0x0000000300087308 */ /* 0x000e620000001000 */
[----:B0-----:R-:W-:-:S09]  /*0690*/  ULEA UR4, UR5, UR4, 0x18 ;  /* 0x0000000405047291 */ /* 0x001fd2000f8ec0ff */
[----:B------:R-:W0:Y:S02]  /*06a0*/  LDS.128 R4, [UR4] ;  /* 0x00000004ff047984 */ /* 0x000e240008000c00 */
[----:B0-----:R-:W-:-:S04]  /*06b0*/  FADD R4, RZ, R4 ;  /* 0x00000004ff047221 */ /* 0x001fc80000000000 */
[----:B------:R-:W-:-:S04]  /*06c0*/  FADD R5, R4, R5 ;  /* 0x0000000504057221 */ /* 0x000fc80000000000 */
[----:B------:R-:W-:Y:S01]  /*06d0*/  FADD R0, R5, R6 ;  /* 0x0000000605007221 */ /* 0x000fe20000000000 */
[----:B-1----:R-:W-:-:S03]  /*06e0*/  FFMA R5, -R3, R8, 1 ;  /* 0x3f80000003057423 */ /* 0x002fc60000000108 */
        /* <DEDUP_REMOVED lines=8> */
[----:B------:R-:W-:Y:S05]  /*0770*/  CALL.REL.NOINC `($__internal_13_$__cuda_sm3x_div_rn_noftz_f32_slowpath) ;  /* 0x0000000000a47944 */ /* 0x000fea0003c00000 */
[----:B------:R-:W-:-:S07]  /*0780*/  IMAD.MOV.U32 R4, RZ, RZ, R0 ;  /* 0x000000ffff047224 */ /* 0x000fce00078e0000 */
.L_x_87:
[----:B------:R-:W-:-:S04]  /*0790*/  FADD R0, R4, 9.9999999747524270788e-07 ;  /* 0x358637bd04007421 */ /* 0x000fc80000000000 */
[----:B------:R0:W1:Y:S01]  /*07a0*/  MUFU.RSQ R3, R0 ;  /* 0x0000000000037308 */ /* 0x0000620000001400 */
[----:B------:R-:W-:-:S04]  /*07b0*/  IADD3 R4, PT, PT, R0, -0xd000000, RZ ;  /* 0xf300000000047810 */ /* 0x000fc80007ffe0ff */
[----:B------:R-:W-:-:S13]  /*07c0*/  ISETP.GT.U32.AND P0, PT, R4, 0x727fffff, PT ;  /* 0x727fffff0400780c */ /* 0x000fda0003f04070 */
[----:B01----:R-:W-:Y:S05]  /*07d0*/  @!P0 BRA `(.L_x_88) ;  /* 0x0000000000108947 */ /* 0x003fea0003800000 */
[----:B------:R-:W-:-:S07]  /*07e0*/  MOV R6, 0x800 ;  /* 0x0000080000067802 */ /* 0x000fce0000000f00 */
[----:B------:R-:W-:Y:S05]  /*07f0*/  CALL.REL.NOINC `($__internal_12_$__cuda_sm20_sqrt_rn_f32_slowpath) ;  /* 0x0000000000287944 */ /* 0x000fea0003c00000 */
[----:B------:R-:W-:Y:S01]  /*0800*/  IMAD.MOV.U32 R7, RZ, RZ, R3 ;  /* 0x000000ffff077224 */ /* 0x000fe200078e0003 */
[----:B------:R-:W-:Y:S06]  /*0810*/  BRA `(.L_x_89) ;  /* 0x0000000000107947 */ /* 0x000fec0003800000 */
.L_x_88:
[----:B------:R-:W-:Y:S01]  /*0820*/  FMUL.FTZ R7, R0, R3 ;  /* 0x0000000300077220 */ /* 0x000fe20000410000 */
[----:B------:R-:W-:-:S03]  /*0830*/  FMUL.FTZ R3, R3, 0.5 ;  /* 0x3f00000003037820 */ /* 0x000fc60000410000 */
[----:B------:R-:W-:-:S04]  /*0840*/  FFMA R0, -R7, R7, R0 ;  /* 0x0000000707007223 */ /* 0x000fc80000000100 */
[----:B------:R-:W-:-:S07]  /*0850*/  FFMA R7, R0, R3, R7 ;  /* 0x0000000300077223 */ /* 0x000fce0000000007 */
.L_x_89:
[----:B------:R-:W0:Y:S02]  /*0860*/  LDC.64 R4, c[0x0][0x388] ;  /* 0x0000e200ff047b82 */ /* 0x000e240000000a00 */
[----:B0-----:R-:W-:-:S05]  /*0870*/  IMAD.WIDE.U32 R2, R2, 0x4, R4 ;  /* 0x0000000402027825 */ /* 0x001fca00078e0004 */
[----:B------:R-:W-:Y:S01]  /*0880*/  STG.E desc[UR6][R2.64], R7 ;  /* 0x0000000702007986 */ /* 0x000fe2000c101906 */
[----:B------:R-:W-:Y:S05]  /*0890*/  EXIT ;  /* 0x000000000000794d */ /* 0x000fea0003800000 */
        .weak           $__internal_12_$__cuda_sm20_sqrt_rn_f32_slowpath
        .type           $__internal_12_$__cuda_sm20_sqrt_rn_f32_slowpath,@function
        .size           $__internal_12_$__cuda_sm20_sqrt_rn_f32_slowpath,($__internal_13_$__cuda_sm3x_div_rn_noftz_f32_slowpath - $__internal_12_$__cuda_sm20_sqrt_rn_f32_slowpath)
$__internal_12_$__cuda_sm20_sqrt_rn_f32_slowpath:
        /* <DEDUP_REMOVED lines=20> */
.L_x_90:
[----:B------:R-:W-:Y:S02]  /*09e0*/  IMAD.MOV.U32 R4, RZ, RZ, R6 ;  /* 0x000000ffff047224 */ /* 0x000fe400078e0006 */
[----:B------:R-:W-:-:S04]  /*09f0*/  IMAD.MOV.U32 R5, RZ, RZ, 0x0 ;  /* 0x00000000ff057424 */ /* 0x000fc800078e00ff */
[----:B------:R-:W-:Y:S05]  /*0a00*/  RET.REL.NODEC R4 `(_Z23reduce_rms_128_separatePfS_i) ;  /* 0xfffffff4047c7950 */ /* 0x000fea0003c3ffff */
        .weak           $__internal_13_$__cuda_sm3x_div_rn_noftz_f32_slowpath
        .type           $__internal_13_$__cuda_sm3x_div_rn_noftz_f32_slowpath,@function
        .size           $__internal_13_$__cuda_sm3x_div_rn_noftz_f32_slowpath,(.L_x_186 - $__internal_13_$__cuda_sm3x_div_rn_noftz_f32_slowpath)
$__internal_13_$__cuda_sm3x_div_rn_noftz_f32_slowpath:
        /* <DEDUP_REMOVED lines=35> */
.L_x_91:
        /* <DEDUP_REMOVED lines=50> */
.L_x_97:
[----:B------:R-:W-:-:S04]  /*0f60*/  LOP3.LUT R0, R0, 0x80000000, RZ, 0xc0, !PT ;  /* 0x8000000000007812 */ /* 0x000fc800078ec0ff */
[----:B------:R-:W-:Y:S01]  /*0f70*/  LOP3.LUT R0, R0, 0x7f800000, RZ, 0xfc, !PT ;  /* 0x7f80000000007812 */ /* 0x000fe200078efcff */
[----:B------:R-:W-:Y:S06]  /*0f80*/  BRA `(.L_x_98) ;  /* 0x0000000000287947 */ /* 0x000fec0003800000 */
.L_x_96:
[----:B------:R-:W-:Y:S01]  /*0f90*/  LEA R0, R6, R0, 0x17 ;  /* 0x0000000006007211 */ /* 0x000fe200078eb8ff */
[----:B------:R-:W-:Y:S06]  /*0fa0*/  BRA `(.L_x_98) ;  /* 0x0000000000207947 */ /* 0x000fec0003800000 */
.L_x_95:
[----:B------:R-:W-:-:S04]  /*0fb0*/  LOP3.LUT R0, R8, 0x80000000, R7, 0x48, !PT ;  /* 0x8000000008007812 */ /* 0x000fc800078e4807 */
[----:B------:R-:W-:Y:S01]  /*0fc0*/  LOP3.LUT R0, R0, 0x7f800000, RZ, 0xfc, !PT ;  /* 0x7f80000000007812 */ /* 0x000fe200078efcff */
[----:B------:R-:W-:Y:S06]  /*0fd0*/  BRA `(.L_x_98) ;  /* 0x0000000000147947 */ /* 0x000fec0003800000 */
.L_x_94:
[----:B------:R-:W-:Y:S01]  /*0fe0*/  LOP3.LUT R0, R8, 0x80000000, R7, 0x48, !PT ;  /* 0x8000000008007812 */ /* 0x000fe200078e4807 */
[----:B------:R-:W-:Y:S06]  /*0ff0*/  BRA `(.L_x_98) ;  /* 0x00000000000c7947 */ /* 0x000fec0003800000 */
.L_x_93:
[----:B------:R-:W0:Y:S01]  /*1000*/  MUFU.RSQ R0, -QNAN ;  /* 0xffc0000000007908 */ /* 0x000e220000001400 */
[----:B------:R-:W-:Y:S05]  /*1010*/  BRA `(.L_x_98) ;  /* 0x0000000000047947 */ /* 0x000fea0003800000 */
.L_x_92:
[----:B------:R-:W-:-:S07]  /*1020*/  FADD.FTZ R0, R0, R3 ;  /* 0x0000000300007221 */ /* 0x000fce0000010000 */
.L_x_98:
[----:B------:R-:W-:-:S04]  /*1030*/  IMAD.MOV.U32 R5, RZ, RZ, 0x0 ;  /* 0x00000000ff057424 */ /* 0x000fc800078e00ff */
[----:B0-----:R-:W-:Y:S05]  /*1040*/  RET.REL.NODEC R4 `(_Z23reduce_rms_128_separatePfS_i) ;  /* 0xffffffec04ec7950 */ /* 0x001fea0003c3ffff */
.L_x_99:
        /* <DEDUP_REMOVED lines=11> */
.L_x_186:


//--------------------- .text._Z21reduce_rms_128_atomicPfS_i --------------------------
	.section	.text._Z21reduce_rms_128_atomicPfS_i,"ax",@progbits
	.align	128
        .global         _Z21reduce_rms_128_atomicPfS_i
        .type           _Z21reduce_rms_128_atomicPfS_i,@function
        .size           _Z21reduce_rms_128_atomicPfS_i,(.L_x_188 - _Z21reduce_rms_128_atomicPfS_i)
        .other          _Z21reduce_rms_128_atomicPfS_i,@"STO_CUDA_ENTRY STV_DEFAULT"
_Z21reduce_rms_128_atomicPfS_i:
.text._Z21reduce_rms_128_atomicPfS_i:
        /* <DEDUP_REMOVED lines=9> */
[----:B------:R-:W-:Y:S02]  /*0090*/  VIADD R5, R3, 0x100 ;  /* 0x0000010003057836 */ /* 0x000fe40000000000 */
[----:B--2---:R-:W-:Y:S01]  /*00a0*/  IMAD R4, R2, UR8, RZ ;  /* 0x0000000802047c24 */ /* 0x004fe2000f8e02ff */
[----:B------:R-:W-:-:S02]  /*00b0*/  ISETP.GE.AND P3, PT, R0, UR8, PT ;  /* 0x0000000800007c0c */ /* 0x000fc4000bf66270 */
[----:B------:R-:W-:Y:S02]  /*00c0*/  ISETP.GE.AND P4, PT, R5, UR8, PT ;  /* 0x0000000805007c0c */ /* 0x000fe4000bf86270 */
[----:B------:R-:W-:-:S03]  /*00d0*/  IADD3 R6, P1, PT, R4, R3, RZ ;  /* 0x0000000304067210 */ /* 0x000fc60007f3e0ff */
[----:B------:R-:W0:Y:S01]  /*00e0*/  @!P0 S2R R7, SR_CgaCtaId ;  /* 0x0000000000078919 */ /* 0x000e220000008800 */
[----:B------:R-:W-:Y:S01]  /*00f0*/  @!P0 MOV R0, 0x400 ;  /* 0x0000040000008802 */ /* 0x000fe20000000f00 */
[----:B------:R-:W1:Y:S01]  /*0100*/  @!P2 LDC.64 R8, c[0x0][0x380] ;  /* 0x0000e000ff08ab82 */ /* 0x000e620000000a00 */
[----:B------:R-:W-:Y:S01]  /*0110*/  @!P2 IMAD.IADD R5, R4, 0x1, R3 ;  /* 0x000000010405a824 */ /* 0x000fe200078e0203 */
[----:B------:R-:W-:Y:S02]  /*0120*/  IADD3.X R11, PT, PT, RZ, RZ, RZ, P1, !PT ;  /* 0x000000ffff0b7210 */ /* 0x000fe40000ffe4ff */
[----:B---3--:R-:W-:Y:S01]  /*0130*/  LEA R4, P1, R6, UR4, 0x2 ;  /* 0x0000000406047c11 */ /* 0x008fe2000f8210ff */
[----:B-1----:R-:W-:-:S03]  /*0140*/  @!P2 IMAD.WIDE.U32 R8, R5, 0x4, R8 ;  /* 0x000000040508a825 */ /* 0x002fc600078e0008 */
[----:B------:R-:W-:Y:S02]  /*0150*/  LEA.HI.X R5, R6, UR5, R11, 0x2, P1 ;  /* 0x0000000506057c11 */ /* 0x000fe400088f140b */
[----:B0-----:R-:W-:Y:S01]  /*0160*/  @!P0 LEA R7, R7, R0, 0x18 ;  /* 0x0000000007078211 */ /* 0x001fe200078ec0ff */
[----:B------:R-:W-:-:S04]  /*0170*/  VIADD R0, R3, 0x180 ;  /* 0x0000018003007836 */ /* 0x000fc80000000000 */
[----:B------:R0:W-:Y:S01]  /*0180*/  @!P0 STS [R7], RZ ;  /* 0x000000ff07008388 */ /* 0x0001e20000000800 */
[----:B------:R-:W-:Y:S01]  /*0190*/  BAR.SYNC.DEFER_BLOCKING 0x0 ;  /* 0x0000000000007b1d */ /* 0x000fe20000010000 */
[----:B------:R-:W-:-:S05]  /*01a0*/  ISETP.GE.AND P5, PT, R0, UR8, PT ;  /* 0x0000000800007c0c */ /* 0x000fca000bfa6270 */
[----:B----4-:R1:W2:Y:S04]  /*01b0*/  @!P2 LDG.E R0, desc[UR6][R8.64] ;  /* 0x000000060800a981 */ /* 0x0102a8000c1e1900 */
[----:B------:R-:W3:Y:S04]  /*01c0*/  @!P3 LDG.E R11, desc[UR6][R4.64+0x200] ;  /* 0x00020006040bb981 */ /* 0x000ee8000c1e1900 */
[----:B------:R-:W4:Y:S04]  /*01d0*/  @!P4 LDG.E R13, desc[UR6][R4.64+0x400] ;  /* 0x00040006040dc981 */ /* 0x000f28000c1e1900 */
[----:B------:R-:W5:Y:S01]  /*01e0*/  @!P5 LDG.E R15, desc[UR6][R4.64+0x600] ;  /* 0x00060006040fd981 */ /* 0x000f62000c1e1900 */
[C---:B------:R-:W-:Y:S01]  /*01f0*/  VIADD R6, R3.reuse, 0x200 ;  /* 0x0000020003067836 */ /* 0x040fe20000000000 */
[C---:B0-----:R-:W-:Y:S01]  /*0200*/  IADD3 R7, PT, PT, R3.reuse, 0x300, RZ ;  /* 0x0000030003077810 */ /* 0x041fe20007ffe0ff */
[C---:B------:R-:W-:Y:S01]  /*0210*/  VIADD R10, R3.reuse, 0x280 ;  /* 0x00000280030a7836 */ /* 0x040fe20000000000 */
[----:B-1----:R-:W-:-:S02]  /*0220*/  LOP3.LUT R8, R3, 0x400, RZ, 0xfc, !PT ;  /* 0x0000040003087812 */ /* 0x002fc400078efcff */
[----:B------:R-:W-:Y:S01]  /*0230*/  ISETP.GE.AND P6, PT, R6, UR8, PT ;  /* 0x0000000806007c0c */ /* 0x000fe2000bfc6270 */
[----:B------:R-:W-:Y:S01]  /*0240*/  IMAD.MOV.U32 R6, RZ, RZ, RZ ;  /* 0x000000ffff067224 */ /* 0x000fe200078e00ff */
[----:B------:R-:W-:-:S13]  /*0250*/  ISETP.GE.AND P1, PT, R10, UR8, PT ;  /* 0x000000080a007c0c */ /* 0x000fda000bf26270 */
[----:B------:R-:W5:Y:S01]  /*0260*/  @!P1 LDG.E R9, desc[UR6][R4.64+0xa00] ;  /* 0x000a000604099981 */ /* 0x000f62000c1e1900 */
[----:B--2---:R-:W-:Y:S01]  /*0270*/  @!P2 FFMA R6, R0, R0, RZ ;  /* 0x000000000006a223 */ /* 0x004fe200000000ff */
[----:B------:R-:W-:Y:S01]  /*0280*/  VIADD R0, R3, 0x380 ;  /* 0x0000038003007836 */ /* 0x000fe20000000000 */
[----:B------:R-:W-:Y:S02]  /*0290*/  ISETP.GE.AND P2, PT, R7, UR8, PT ;  /* 0x0000000807007c0c */ /* 0x000fe4000bf46270 */
[----:B---3--:R-:W-:Y:S01]  /*02a0*/  @!P3 FFMA R6, R11, R11, R6 ;  /* 0x0000000b0b06b223 */ /* 0x008fe20000000006 */
[----:B------:R-:W2:Y:S01]  /*02b0*/  @!P6 LDG.E R7, desc[UR6][R4.64+0x800] ;  /* 0x000800060407e981 */ /* 0x000ea2000c1e1900 */
[----:B------:R-:W-:Y:S01]  /*02c0*/  ISETP.GE.AND P3, PT, R0, UR8, PT ;  /* 0x0000000800007c0c */ /* 0x000fe2000bf66270 */
[----:B------:R-:W-:Y:S02]  /*02d0*/  VIADD R0, R3, 0x480 ;  /* 0x0000048003007836 */ /* 0x000fe40000000000 */
[----:B----4-:R-:W-:Y:S01]  /*02e0*/  @!P4 FFMA R6, R13, R13, R6 ;  /* 0x0000000d0d06c223 */ /* 0x010fe20000000006 */
[----:B------:R-:W-:-:S03]  /*02f0*/  ISETP.GE.AND P4, PT, R8, UR8, PT ;  /* 0x0000000808007c0c */ /* 0x000fc6000bf86270 */
[----:B-----5:R-:W-:Y:S01]  /*0300*/  @!P5 FFMA R6, R15, R15, R6 ;  /* 0x0000000f0f06d223 */ /* 0x020fe20000000006 */
[----:B------:R-:W-:Y:S01]  /*0310*/  ISETP.GE.AND P5, PT, R0, UR8, PT ;  /* 0x0000000800007c0c */ /* 0x000fe2000bfa6270 */
[----:B------:R-:W3:Y:S04]  /*0320*/  @!P2 LDG.E R11, desc[UR6][R4.64+0xc00] ;  /* 0x000c0006040ba981 */ /* 0x000ee8000c1e1900 */
[----:B------:R-:W4:Y:S04]  /*0330*/  @!P3 LDG.E R13, desc[UR6][R4.64+0xe00] ;  /* 0x000e0006040db981 */ /* 0x000f28000c1e1900 */
[----:B------:R-:W5:Y:S04]  /*0340*/  @!P4 LDG.E R15, desc[UR6][R4.64+0x1000] ;  /* 0x00100006040fc981 */ /* 0x000f68000c1e1900 */
[----:B------:R-:W5:Y:S01]  /*0350*/  @!P5 LDG.E R17, desc[UR6][R4.64+0x1200] ;  /* 0x001200060411d981 */ /* 0x000f62000c1e1900 */
[----:B------:R-:W-:-:S02]  /*0360*/  VIADD R0, R3, 0x500 ;  /* 0x0000050003007836 */ /* 0x000fc40000000000 */
[----:B------:R-:W-:Y:S02]  /*0370*/  VIADD R8, R3, 0x700 ;  /* 0x0000070003087836 */ /* 0x000fe40000000000 */
[----:B--2---:R-:W-:Y:S01]  /*0380*/  @!P6 FFMA R6, R7, R7, R6 ;  /* 0x000000070706e223 */ /* 0x004fe20000000006 */
[----:B------:R-:W-:Y:S02]  /*0390*/  ISETP.GE.AND P6, PT, R0, UR8, PT ;  /* 0x0000000800007c0c */ /* 0x000fe4000bfc6270 */
[----:B------:R-:W-:Y:S01]  /*03a0*/  IADD3 R0, PT, PT, R3, 0x580, RZ ;  /* 0x0000058003007810 */ /* 0x000fe20007ffe0ff */
[----:B------:R-:W-:Y:S01]  /*03b0*/  @!P1 FFMA R6, R9, R9, R6 ;  /* 0x0000000909069223 */ /* 0x000fe20000000006 */
[C---:B------:R-:W-:Y:S02]  /*03c0*/  VIADD R7, R3.reuse, 0x600 ;  /* 0x0000060003077836 */ /* 0x040fe40000000000 */
[----:B------:R-:W-:Y:S01]  /*03d0*/  ISETP.GE.AND P1, PT, R0, UR8, PT ;  /* 0x0000000800007c0c */ /* 0x000fe2000bf26270 */
[----:B------:R-:W-:-:S02]  /*03e0*/  VIADD R0, R3, 0x680 ;  /* 0x0000068003007836 */ /* 0x000fc40000000000 */
[----:B---3--:R-:W-:Y:S01]  /*03f0*/  @!P2 FFMA R6, R11, R11, R6 ;  /* 0x0000000b0b06a223 */ /* 0x008fe20000000006 */
[----:B------:R-:W-:-:S03]  /*0400*/  ISETP.GE.AND P2, PT, R7, UR8, PT ;  /* 0x0000000807007c0c */ /* 0x000fc6000bf46270 */
[----:B----4-:R-:W-:Y:S01]  /*0410*/  @!P3 FFMA R6, R13, R13, R6 ;  /* 0x0000000d0d06b223 */ /* 0x010fe20000000006 */
[----:B------:R-:W-:Y:S01]  /*0420*/  ISETP.GE.AND P3, PT, R0, UR8, PT ;  /* 0x0000000800007c0c */ /* 0x000fe2000bf66270 */
[----:B------:R-:W2:Y:S01]  /*0430*/  @!P6 LDG.E R7, desc[UR6][R4.64+0x1400] ;  /* 0x001400060407e981 */ /* 0x000ea2000c1e1900 */
[----:B------:R-:W-:Y:S01]  /*0440*/  IADD3 R0, PT, PT, R3, 0x780, RZ ;  /* 0x0000078003007810 */ /* 0x000fe20007ffe0ff */
[----:B-----5:R-:W-:Y:S01]  /*0450*/  @!P4 FFMA R6, R15, R15, R6 ;  /* 0x0000000f0f06c223 */ /* 0x020fe20000000006 */
[----:B------:R-:W-:Y:S01]  /*0460*/  ISETP.GE.AND P4, PT, R8, UR8, PT ;  /* 0x0000000808007c0c */ /* 0x000fe2000bf86270 */
[----:B------:R-:W3:Y:S02]  /*0470*/  @!P1 LDG.E R9, desc[UR6][R4.64+0x1600] ;  /* 0x0016000604099981 */ /* 0x000ee4000c1e1900 */
[----:B------:R-:W-:Y:S01]  /*0480*/  @!P5 FFMA R6, R17, R17, R6 ;  /* 0x000000111106d223 */ /* 0x000fe20000000006 */
[----:B------:R-:W-:Y:S01]  /*0490*/  ISETP.GE.AND P5, PT, R0, UR8, PT ;  /* 0x0000000800007c0c */ /* 0x000fe2000bfa6270 */
[----:B------:R-:W4:Y:S04]  /*04a0*/  @!P2 LDG.E R11, desc[UR6][R4.64+0x1800] ;  /* 0x00180006040ba981 */ /* 0x000f28000c1e1900 */
[----:B------:R-:W5:Y:S04]  /*04b0*/  @!P3 LDG.E R13, desc[UR6][R4.64+0x1a00] ;  /* 0x001a0006040db981 */ /* 0x000f68000c1e1900 */
[----:B------:R-:W5:Y:S04]  /*04c0*/  @!P4 LDG.E R15, desc[UR6][R4.64+0x1c00] ;  /* 0x001c0006040fc981 */ /* 0x000f68000c1e1900 */
[----:B------:R-:W5:Y:S01]  /*04d0*/  @!P5 LDG.E R17, desc[UR6][R4.64+0x1e00] ;  /* 0x001e00060411d981 */ /* 0x000f62000c1e1900 */
[----:B------:R-:W-:Y:S01]  /*04e0*/  BSSY.RECONVERGENT B0, `(.L_x_100) ;  /* 0x000001c000007945 */ /* 0x000fe20003800200 */
[----:B--2---:R-:W-:-:S04]  /*04f0*/  @!P6 FFMA R6, R7, R7, R6 ;  /* 0x000000070706e223 */ /* 0x004fc80000000006 */
[----:B---3--:R-:W-:-:S04]  /*0500*/  @!P1 FFMA R6, R9, R9, R6 ;  /* 0x0000000909069223 */ /* 0x008fc80000000006 */
[----:B----4-:R-:W-:-:S04]  /*0510*/  @!P2 FFMA R6, R11, R11, R6 ;  /* 0x0000000b0b06a223 */ /* 0x010fc80000000006 */
[----:B-----5:R-:W-:-:S04]  /*0520*/  @!P3 FFMA R6, R13, R13, R6 ;  /* 0x0000000d0d06b223 */ /* 0x020fc80000000006 */
        /* <DEDUP_REMOVED lines=19> */
.L_x_102:
[----:B------:R-:W1:Y:S02]  /*0660*/  LDS R4, [R0] ;  /* 0x0000000000047984 */ /* 0x000e640000000800 */
[----:B-1----:R-:W-:-:S05]  /*0670*/  FADD R5, R3, R4 ;  /* 0x0000000403057221 */ /* 0x002fca0000000000 */
[----:B------:R-:W1:Y:S02]  /*0680*/  ATOMS.CAST.SPIN P1, [R0], R4, R5 ;  /* 0x000000040000758d */ /* 0x000e640001820005 */
[----:B-1----:R-:W-:Y:S05]  /*0690*/  @!P1 BRA `(.L_x_102) ;  /* 0xfffffffc00f09947 */ /* 0x002fea000383ffff */
.L_x_101:
[----:B------:R-:W-:Y:S05]  /*06a0*/  BSYNC.RECONVERGENT B0 ;  /* 0x0000000000007941 */ /* 0x000fea0003800200 */
.L_x_100:
        /* <DEDUP_REMOVED lines=16> */
[----:B0-----:R-:W-:Y:S05]  /*07b0*/  CALL.REL.NOINC `($__internal_15_$__cuda_sm3x_div_rn_noftz_f32_slowpath) ;  /* 0x0000000000a47944 */ /* 0x001fea0003c00000 */
[----:B------:R-:W-:-:S07]  /*07c0*/  IMAD.MOV.U32 R4, RZ, RZ, R0 ;  /* 0x000000ffff047224 */ /* 0x000fce00078e0000 */
.L_x_103:
[----:B------:R-:W-:-:S04]  /*07d0*/  FADD R0, R4, 9.9999999747524270788e-07 ;  /* 0x358637bd04007421 */ /* 0x000fc80000000000 */
[----:B------:R-:W-:Y:S01]  /*07e0*/  VIADD R4, R0, 0xf3000000 ;  /* 0xf300000000047836 */ /* 0x000fe20000000000 */
[----:B------:R1:W2:Y:S04]  /*07f0*/  MUFU.RSQ R3, R0 ;  /* 0x0000000000037308 */ /* 0x0002a80000001400 */
[----:B------:R-:W-:-:S13]  /*0800*/  ISETP.GT.U32.AND P0, PT, R4, 0x727fffff, PT ;  /* 0x727fffff0400780c */ /* 0x000fda0003f04070 */
[----:B-12---:R-:W-:Y:S05]  /*0810*/  @!P0 BRA `(.L_x_104) ;  /* 0x0000000000108947 */ /* 0x006fea0003800000 */
[----:B------:R-:W-:-:S07]  /*0820*/  MOV R6, 0x840 ;  /* 0x0000084000067802 */ /* 0x000fce0000000f00 */
[----:B0-----:R-:W-:Y:S05]  /*0830*/  CALL.REL.NOINC `($__internal_14_$__cuda_sm20_sqrt_rn_f32_slowpath) ;  /* 0x0000000000287944 */ /* 0x001fea0003c00000 */
[----:B------:R-:W-:Y:S01]  /*0840*/  IMAD.MOV.U32 R7, RZ, RZ, R3 ;  /* 0x000000ffff077224 */ /* 0x000fe200078e0003 */
[----:B------:R-:W-:Y:S06]  /*0850*/  BRA `(.L_x_105) ;  /* 0x0000000000107947 */ /* 0x000fec0003800000 */
.L_x_104:
[----:B------:R-:W-:Y:S01]  /*0860*/  FMUL.FTZ R7, R0, R3 ;  /* 0x0000000300077220 */ /* 0x000fe20000410000 */
[----:B------:R-:W-:-:S03]  /*0870*/  FMUL.FTZ R3, R3, 0.5 ;  /* 0x3f00000003037820 */ /* 0x000fc60000410000 */
[----:B------:R-:W-:-:S04]  /*0880*/  FFMA R0, -R7, R7, R0 ;  /* 0x0000000707007223 */ /* 0x000fc80000000100 */
[----:B------:R-:W-:-:S07]  /*0890*/  FFMA R7, R0, R3, R7 ;  /* 0x0000000300077223 */ /* 0x000fce0000000007 */
.L_x_105:
[----:B------:R-:W1:Y:S02]  /*08a0*/  LDC.64 R4, c[0x0][0x388] ;  /* 0x0000e200ff047b82 */ /* 0x000e640000000a00 */
[----:B-1----:R-:W-:-:S05]  /*08b0*/  IMAD.WIDE.U32 R2, R2, 0x4, R4 ;  /* 0x0000000402027825 */ /* 0x002fca00078e0004 */
[----:B------:R-:W-:Y:S01]  /*08c0*/  STG.E desc[UR6][R2.64], R7 ;  /* 0x0000000702007986 */ /* 0x000fe2000c101906 */
[----:B------:R-:W-:Y:S05]  /*08d0*/  EXIT ;  /* 0x000000000000794d */ /* 0x000fea0003800000 */
        .weak           $__internal_14_$__cuda_sm20_sqrt_rn_f32_slowpath
        .type           $__internal_14_$__cuda_sm20_sqrt_rn_f32_slowpath,@function
        .size           $__internal_14_$__cuda_sm20_sqrt_rn_f32_slowpath,($__internal_15_$__cuda_sm3x_div_rn_noftz_f32_slowpath - $__internal_14_$__cuda_sm20_sqrt_rn_f32_slowpath)
$__internal_14_$__cuda_sm20_sqrt_rn_f32_slowpath:
        /* <DEDUP_REMOVED lines=20> */
.L_x_106:
[----:B------:R-:W-:Y:S02]  /*0a20*/  HFMA2 R5, -RZ, RZ, 0, 0 ;  /* 0x00000000ff057431 */ /* 0x000fe400000001ff */
[----:B------:R-:W-:-:S04]  /*0a30*/  IMAD.MOV.U32 R4, RZ, RZ, R6 ;  /* 0x000000ffff047224 */ /* 0x000fc800078e0006 */
[----:B------:R-:W-:Y:S05]  /*0a40*/  RET.REL.NODEC R4 `(_Z21reduce_rms_128_atomicPfS_i) ;  /* 0xfffffff4046c7950 */ /* 0x000fea0003c3ffff */
        .weak           $__internal_15_$__cuda_sm3x_div_rn_noftz_f32_slowpath
        .type           $__internal_15_$__cuda_sm3x_div_rn_noftz_f32_slowpath,@function
        .size           $__internal_15_$__cuda_sm3x_div_rn_noftz_f32_slowpath,(.L_x_188 - $__internal_15_$__cuda_sm3x_div_rn_noftz_f32_slowpath)
$__internal_15_$__cuda_sm3x_div_rn_noftz_f32_slowpath:
[----:B------:R-:W-:Y:S01]  /*0a50*/  SHF.R.U32.HI R6, RZ, 0x17, R3 ;  /* 0x00000017ff067819 */ /* 0x000fe20000011603 */
[--C-:B------:R-:W-:Y:S01]  /*0a60*/  IMAD.MOV.U32 R7, RZ, RZ, R0.reuse ;  /* 0x000000ffff077224 */ /* 0x100fe200078e0000 */
[----:B------:R-:W-:Y:S02]  /*0a70*/  SHF.R.U32.HI R5, RZ, 0x17, R0 ;  /* 0x00000017ff057819 */ /* 0x000fe40000011600 */
[----:B------:R-:W-:Y:S02]  /*0a80*/  LOP3.LUT R6, R6, 0xff, RZ, 0xc0, !PT ;  /* 0x000000ff06067812 */ /* 0x000fe400078ec0ff */
[----:B------:R-:W-:Y:S02]  /*0a90*/  LOP3.LUT R5, R5, 0xff, RZ, 0xc0, !PT ;  /* 0x000000ff05057812 */ /* 0x000fe400078ec0ff */
[----:B------:R-:W-:Y:S01]  /*0aa0*/  MOV R8, R3 ;  /* 0x0000000300087202 */ /* 0x000fe20000000f00 */
        /* <DEDUP_REMOVED lines=29> */
.L_x_107:
        /* <DEDUP_REMOVED lines=34> */
[----:B------:R-:W-:Y:S02]  /*0ea0*/  VIADD R8, R9, 0x20 ;  /* 0x0000002009087836 */ /* 0x000fe40000000000 */
[----:B------:R-:W-:Y:S01]  /*0eb0*/  LOP3.LUT R5, R5, 0x800000, RZ, 0xfc, !PT ;  /* 0x0080000005057812 */ /* 0x000fe200078efcff */
[----:B------:R-:W-:Y:S01]  /*0ec0*/  IMAD.MOV R7, RZ, RZ, -R9 ;  /* 0x000000ffff077224 */ /* 0x000fe200078e0a09 */
[----:B------:R-:W-:-:S02]  /*0ed0*/  FSETP.NEU.FTZ.AND P0, PT, R3, R6, PT ;  /* 0x000000060300720b */ /* 0x000fc40003f1d000 */
[----:B------:R-:W-:Y:S02]  /*0ee0*/  SHF.L.U32 R8, R5, R8, RZ ;  /* 0x0000000805087219 */ /* 0x000fe400000006ff */
[----:B------:R-:W-:Y:S02]  /*0ef0*/  SEL R6, R7, RZ, P2 ;  /* 0x000000ff07067207 */ /* 0x000fe40001000000 */
[----:B------:R-:W-:Y:S02]  /*0f00*/  ISETP.NE.AND P1, PT, R8, RZ, P1 ;  /* 0x000000ff0800720c */ /* 0x000fe40000f25270 */
[----:B------:R-:W-:Y:S02]  /*0f10*/  SHF.R.U32.HI R6, RZ, R6, R5 ;  /* 0x00000006ff067219 */ /* 0x000fe40000011605 */
[----:B------:R-:W-:Y:S02]  /*0f20*/  PLOP3.LUT P0, PT, P0, P1, PT, 0xf8, 0x8f ;  /* 0x00000000008f781c */ /* 0x000fe40000703f70 */
[----:B------:R-:W-:-:S02]  /*0f30*/  SHF.R.U32.HI R8, RZ, 0x1, R6 ;  /* 0x00000001ff087819 */ /* 0x000fc40000011606 */
[----:B------:R-:W-:-:S04]  /*0f40*/  SEL R3, RZ, 0x1, !P0 ;  /* 0x00000001ff037807 */ /* 0x000fc80004000000 */
[----:B------:R-:W-:-:S04]  /*0f50*/  LOP3.LUT R3, R3, 0x1, R8, 0xf8, !PT ;  /* 0x0000000103037812 */ /* 0x000fc800078ef808 */
[----:B------:R-:W-:-:S04]  /*0f60*/  LOP3.LUT R3, R3, R6, RZ, 0xc0, !PT ;  /* 0x0000000603037212 */ /* 0x000fc800078ec0ff */
[----:B------:R-:W-:-:S04]  /*0f70*/  IADD3 R3, PT, PT, R8, R3, RZ ;  /* 0x0000000308037210 */ /* 0x000fc80007ffe0ff */
[----:B------:R-:W-:Y:S01]  /*0f80*/  LOP3.LUT R0, R3, R0, RZ, 0xfc, !PT ;  /* 0x0000000003007212 */ /* 0x000fe200078efcff */
[----:B------:R-:W-:Y:S06]  /*0f90*/  BRA `(.L_x_114) ;  /* 0x0000000000347947 */ /* 0x000fec0003800000 */
.L_x_113:
[----:B------:R-:W-:-:S04]  /*0fa0*/  LOP3.LUT R0, R0, 0x80000000, RZ, 0xc0, !PT ;  /* 0x8000000000007812 */ /* 0x000fc800078ec0ff */
[----:B------:R-:W-:Y:S01]  /*0fb0*/  LOP3.LUT R0, R0, 0x7f800000, RZ, 0xfc, !PT ;  /* 0x7f80000000007812 */ /* 0x000fe200078efcff */
[----:B------:R-:W-:Y:S06]  /*0fc0*/  BRA `(.L_x_114) ;  /* 0x0000000000287947 */ /* 0x000fec0003800000 */
.L_x_112:
[----:B------:R-:W-:Y:S01]  /*0fd0*/  IMAD R0, R6, 0x800000, R0 ;  /* 0x0080000006007824 */ /* 0x000fe200078e0200 */
[----:B------:R-:W-:Y:S06]  /*0fe0*/  BRA `(.L_x_114) ;  /* 0x0000000000207947 */ /* 0x000fec0003800000 */
.L_x_111:
[----:B------:R-:W-:-:S04]  /*0ff0*/  LOP3.LUT R0, R8, 0x80000000, R7, 0x48, !PT ;  /* 0x8000000008007812 */ /* 0x000fc800078e4807 */
[----:B------:R-:W-:Y:S01]  /*1000*/  LOP3.LUT R0, R0, 0x7f800000, RZ, 0xfc, !PT ;  /* 0x7f80000000007812 */ /* 0x000fe200078efcff */
[----:B------:R-:W-:Y:S06]  /*1010*/  BRA `(.L_x_114) ;  /* 0x0000000000147947 */ /* 0x000fec0003800000 */
.L_x_110:
[----:B------:R-:W-:Y:S01]  /*1020*/  LOP3.LUT R0, R8, 0x80000000, R7, 0x48, !PT ;  /* 0x8000000008007812 */ /* 0x000fe200078e4807 */
[----:B------:R-:W-:Y:S06]  /*1030*/  BRA `(.L_x_114) ;  /* 0x00000000000c7947 */ /* 0x000fec0003800000 */
.L_x_109:
[----:B------:R-:W0:Y:S01]  /*1040*/  MUFU.RSQ R0, -QNAN ;  /* 0xffc0000000007908 */ /* 0x000e220000001400 */
[----:B------:R-:W-:Y:S05]  /*1050*/  BRA `(.L_x_114) ;  /* 0x0000000000047947 */ /* 0x000fea0003800000 */
.L_x_108:
[----:B------:R-:W-:-:S07]  /*1060*/  FADD.FTZ R0, R0, R3 ;  /* 0x0000000300007221 */ /* 0x000fce0000010000 */
.L_x_114:
[----:B------:R-:W-:-:S04]  /*1070*/  IMAD.MOV.U32 R5, RZ, RZ, 0x0 ;  /* 0x00000000ff057424 */ /* 0x000fc800078e00ff */
[----:B0-----:R-:W-:Y:S05]  /*1080*/  RET.REL.NODEC R4 `(_Z21reduce_rms_128_atomicPfS_i) ;  /* 0xffffffec04dc7950 */ /* 0x001fea0003c3ffff */
.L_x_115:
        /* <DEDUP_REMOVED lines=15> */
.L_x_188:


//--------------------- .text._Z22reduce_rms_64_separatePfS_i --------------------------
	.section	.text._Z22reduce_rms_64_separatePfS_i,"ax",@progbits
	.align	128
        .global         _Z22reduce_rms_64_separatePfS_i
        .type           _Z22reduce_rms_64_separatePfS_i,@function
        .size           _Z22reduce_rms_64_separatePfS_i,(.L_x_190 - _Z22reduce_rms_64_separatePfS_i)
        .other          _Z22reduce_rms_64_separatePfS_i,@"STO_CUDA_ENTRY STV_DEFAULT"
_Z22reduce_rms_64_separatePfS_i:
.text._Z22reduce_rms_64_separatePfS_i:
[----:B------:R-:W-:Y:S01]  /*0000*/  LDC R1, c[0x0][0x37c] ;  /* 0x0000df00ff017b82 */ /* 0x000fe20000000800 */
[----:B------:R-:W0:Y:S01]  /*0010*/  S2R R3, SR_TID.X ;  /* 0x0000000000037919 */ /* 0x000e220000002100 */
[----:B------:R-:W0:Y:S01]  /*0020*/  LDCU UR8, c[0x0][0x390] ;  /* 0x00007200ff0877ac */ /* 0x000e220008000800 */
[----:B------:R-:W1:Y:S01]  /*0030*/  S2R R2, SR_CTAID.X ;  /* 0x0000000000027919 */ /* 0x000e620000002500 */
[----:B------:R-:W2:Y:S01]  /*0040*/  LDCU.64 UR4, c[0x0][0x380] ;  /* 0x00007000ff0477ac */ /* 0x000ea20008000a00 */
[----:B------:R-:W3:Y:S01]  /*0050*/  LDCU.64 UR6, c[0x0][0x358] ;  /* 0x00006b00ff0677ac */ /* 0x000ee20008000a00 */
[C---:B0-----:R-:W-:Y:S01]  /*0060*/  ISETP.GE.AND P4, PT, R3.reuse, UR8, PT ;  /* 0x0000000803007c0c */ /* 0x041fe2000bf86270 */
[C---:B------:R-:W-:Y:S02]  /*0070*/  VIADD R4, R3.reuse, 0x40 ;  /* 0x0000004003047836 */ /* 0x040fe40000000000 */
[----:B------:R-:W-:Y:S02]  /*0080*/  VIADD R6, R3, 0x80 ;  /* 0x0000008003067836 */ /* 0x000fe40000000000 */
[----:B-1----:R-:W-:Y:S01]  /*0090*/  IMAD R0, R2, UR8, RZ ;  /* 0x0000000802007c24 */ /* 0x002fe2000f8e02ff */
[----:B------:R-:W-:-:S02]  /*00a0*/  ISETP.GE.AND P3, PT, R4, UR8, PT ;  /* 0x0000000804007c0c */ /* 0x000fc4000bf66270 */
[----:B------:R-:W-:Y:S01]  /*00b0*/  ISETP.GE.AND P2, PT, R6, UR8, PT ;  /* 0x0000000806007c0c */ /* 0x000fe2000bf46270 */
[----:B------:R-:W-:-:S04]  /*00c0*/  VIADD R6, R3, 0xc0 ;  /* 0x000000c003067836 */ /* 0x000fc80000000000 */
[----:B------:R-:W0:Y:S01]  /*00d0*/  @!P4 LDC.64 R8, c[0x0][0x380] ;  /* 0x0000e000ff08cb82 */ /* 0x000e220000000a00 */
[C---:B------:R-:W-:Y:S01]  /*00e0*/  @!P4 IMAD.IADD R5, R0.reuse, 0x1, R3 ;  /* 0x000000010005c824 */ /* 0x040fe200078e0203 */
[----:B------:R-:W-:Y:S02]  /*00f0*/  IADD3 R0, P0, PT, R0, R3, RZ ;  /* 0x0000000300007210 */ /* 0x000fe40007f1e0ff */
[----:B------:R-:W-:Y:S01]  /*0100*/  ISETP.GE.AND P1, PT, R6, UR8, PT ;  /* 0x0000000806007c0c */ /* 0x000fe2000bf26270 */
[----:B0-----:R-:W-:Y:S01]  /*0110*/  @!P4 IMAD.WIDE.U32 R8, R5, 0x4, R8 ;  /* 0x000000040508c825 */ /* 0x001fe200078e0008 */
[----:B------:R-:W-:Y:S02]  /*0120*/  IADD3.X R5, PT, PT, RZ, RZ, RZ, P0, !PT ;  /* 0x000000ffff057210 */ /* 0x000fe400007fe4ff */
[----:B--2---:R-:W-:-:S04]  /*0130*/  LEA R4, P0, R0, UR4, 0x2 ;  /* 0x0000000400047c11 */ /* 0x004fc8000f8010ff */
[----:B------:R-:W-:Y:S02]  /*0140*/  LEA.HI.X R5, R0, UR5, R5, 0x2, P0 ;  /* 0x0000000500057c11 */ /* 0x000fe400080f1405 */
[----:B---3--:R0:W2:Y:S04]  /*0150*/  @!P4 LDG.E R0, desc[UR6][R8.64] ;  /* 0x000000060800c981 */ /* 0x0080a8000c1e1900 */
[----:B------:R-:W3:Y:S04]  /*0160*/  @!P3 LDG.E R7, desc[UR6][R4.64+0x100] ;  /* 0x000100060407b981 */ /* 0x000ee8000c1e1900 */
[----:B------:R-:W4:Y:S04]  /*0170*/  @!P2 LDG.E R11, desc[UR6][R4.64+0x200] ;  /* 0x00020006040ba981 */ /* 0x000f28000c1e1900 */
[----:B------:R-:W5:Y:S01]  /*0180*/  @!P1 LDG.E R13, desc[UR6][R4.64+0x300] ;  /* 0x00030006040d9981 */ /* 0x000f62000c1e1900 */
[C---:B------:R-:W-:Y:S01]  /*0190*/  VIADD R6, R3.reuse, 0x100 ;  /* 0x0000010003067836 */ /* 0x040fe20000000000 */
[C---:B0-----:R-:W-:Y:S01]  /*01a0*/  IADD3 R8, PT, PT, R3.reuse, 0x200, RZ ;  /* 0x0000020003087810 */ /* 0x041fe20007ffe0ff */
[----:B------:R-:W-:-:S02]  /*01b0*/  VIADD R10, R3, 0x140 ;  /* 0x00000140030a7836 */ /* 0x000fc40000000000 */
[C---:B------:R-:W-:Y:S01]  /*01c0*/  VIADD R12, R3.reuse, 0x1c0 ;  /* 0x000001c0030c7836 */ /* 0x040fe20000000000 */
[----:B------:R-:W-:Y:S01]  /*01d0*/  ISETP.GE.AND P0, PT, R6, UR8, PT ;  /* 0x0000000806007c0c */ /* 0x000fe2000bf06270 */
[----:B------:R-:W-:Y:S01]  /*01e0*/  IMAD.MOV.U32 R6, RZ, RZ, RZ ;  /* 0x000000ffff067224 */ /* 0x000fe200078e00ff */
[----:B------:R-:W-:Y:S02]  /*01f0*/  ISETP.GE.AND P6, PT, R10, UR8, PT ;  /* 0x000000080a007c0c */ /* 0x000fe4000bfc6270 */
[----:B------:R-:W-:-:S04]  /*0200*/  IADD3 R10, PT, PT, R3, 0x180, RZ ;  /* 0x00000180030a7810 */ /* 0x000fc80007ffe0ff */
[----:B------:R-:W-:-:S05]  /*0210*/  ISETP.GE.AND P5, PT, R10, UR8, PT ;  /* 0x000000080a007c0c */ /* 0x000fca000bfa6270 */
[----:B------:R-:W5:Y:S01]  /*0220*/  @!P0 LDG.E R9, desc[UR6][R4.64+0x400] ;  /* 0x0004000604098981 */ /* 0x000f62000c1e1900 */
[----:B--2---:R-:W-:Y:S01]  /*0230*/  @!P4 FFMA R6, R0, R0, RZ ;  /* 0x000000000006c223 */ /* 0x004fe200000000ff */
[----:B------:R-:W-:Y:S01]  /*0240*/  ISETP.GE.AND P4, PT, R12, UR8, PT ;  /* 0x000000080c007c0c */ /* 0x000fe2000bf86270 */
[----:B------:R-:W-:Y:S02]  /*0250*/  VIADD R0, R3, 0x240 ;  /* 0x0000024003007836 */ /* 0x000fe40000000000 */
[----:B---3--:R-:W-:Y:S01]  /*0260*/  @!P3 FFMA R6, R7, R7, R6 ;  /* 0x000000070706b223 */ /* 0x008fe20000000006 */
[----:B------:R-:W-:Y:S01]  /*0270*/  ISETP.GE.AND P3, PT, R8, UR8, PT ;  /* 0x0000000808007c0c */ /* 0x000fe2000bf66270 */
[----:B------:R-:W2:Y:S02]  /*0280*/  @!P6 LDG.E R7, desc[UR6][R4.64+0x500] ;  /* 0x000500060407e981 */ /* 0x000ea4000c1e1900 */
[----:B----4-:R-:W-:Y:S01]  /*0290*/  @!P2 FFMA R6, R11, R11, R6 ;  /* 0x0000000b0b06a223 */ /* 0x010fe20000000006 */
[----:B------:R-:W-:Y:S01]  /*02a0*/  ISETP.GE.AND P2, PT, R0, UR8, PT ;  /* 0x0000000800007c0c */ /* 0x000fe2000bf46270 */
[----:B------:R-:W3:Y:S01]  /*02b0*/  @!P5 LDG.E R11, desc[UR6][R4.64+0x600] ;  /* 0x00060006040bd981 */ /* 0x000ee2000c1e1900 */
[----:B------:R-:W-:-:S02]  /*02c0*/  VIADD R0, R3, 0x280 ;  /* 0x0000028003007836 */ /* 0x000fc40000000000 */
[----:B-----5:R-:W-:Y:S02]  /*02d0*/  @!P1 FFMA R6, R13, R13, R6 ;  /* 0x0000000d0d069223 */ /* 0x020fe40000000006 */
[----:B------:R-:W4:Y:S01]  /*02e0*/  @!P4 LDG.E R13, desc[UR6][R4.64+0x700] ;  /* 0x00070006040dc981 */ /* 0x000f22000c1e1900 */
[----:B------:R-:W-:-:S03]  /*02f0*/  ISETP.GE.AND P1, PT, R0, UR8, PT ;  /* 0x0000000800007c0c */ /* 0x000fc6000bf26270 */
[----:B------:R-:W5:Y:S04]  /*0300*/  @!P3 LDG.E R15, desc[UR6][R4.64+0x800] ;  /* 0x00080006040fb981 */ /* 0x000f68000c1e1900 */
[----:B------:R-:W5:Y:S06]  /*0310*/  @!P2 LDG.E R17, desc[UR6][R4.64+0x900] ;  /* 0x000900060411a981 */ /* 0x000f6c000c1e1900 */
[----:B------:R-:W5:Y:S01]  /*0320*/  @!P1 LDG.E R19, desc[UR6][R4.64+0xa00] ;  /* 0x000a000604139981 */ /* 0x000f62000c1e1900 */
[----:B------:R-:W-:Y:S01]  /*0330*/  IADD3 R0, PT, PT, R3, 0x2c0, RZ ;  /* 0x000002c003007810 */ /* 0x000fe20007ffe0ff */
[----:B------:R-:W-:Y:S01]  /*0340*/  @!P0 FFMA R6, R9, R9, R6 ;  /* 0x0000000909068223 */ /* 0x000fe20000000006 */
[----:B------:R-:W-:-:S02]  /*0350*/  VIADD R8, R3, 0x300 ;  /* 0x0000030003087836 */ /* 0x000fc40000000000 */
[----:B------:R-:W-:Y:S01]  /*0360*/  ISETP.GE.AND P0, PT, R0, UR8, PT ;  /* 0x0000000800007c0c */ /* 0x000fe2000bf06270 */
[----:B------:R-:W-:Y:S02]  /*0370*/  VIADD R0, R3, 0x340 ;  /* 0x0000034003007836 */ /* 0x000fe40000000000 */
[----:B--2---:R-:W-:Y:S01]  /*0380*/  @!P6 FFMA R6, R7, R7, R6 ;  /* 0x000000070706e223 */ /* 0x004fe20000000006 */
[----:B------:R-:W-:Y:S02]  /*0390*/  ISETP.GE.AND P6, PT, R8, UR8, PT ;  /* 0x0000000808007c0c */ /* 0x000fe4000bfc6270 */
[----:B------:R-:W-:Y:S01]  /*03a0*/  IADD3 R7, PT, PT, R3, 0x380, RZ ;  /* 0x0000038003077810 */ /* 0x000fe20007ffe0ff */
[----:B---3--:R-:W-:Y:S01]  /*03b0*/  @!P5 FFMA R6, R11, R11, R6 ;  /* 0x0000000b0b06d223 */ /* 0x008fe20000000006 */
[----:B------:R-:W-:Y:S01]  /*03c0*/  ISETP.GE.AND P5, PT, R0, UR8, PT ;  /* 0x0000000800007c0c */ /* 0x000fe2000bfa6270 */
[----:B------:R-:W-:Y:S02]  /*03d0*/  VIADD R8, R3, 0x3c0 ;  /* 0x000003c003087836 */ /* 0x000fe40000000000 */
[----:B----4-:R-:W-:Y:S01]  /*03e0*/  @!P4 FFMA R6, R13, R13, R6 ;  /* 0x0000000d0d06c223 */ /* 0x010fe20000000006 */
[----:B------:R-:W-:-:S02]  /*03f0*/  ISETP.GE.AND P4, PT, R7, UR8, PT ;  /* 0x0000000807007c0c */ /* 0x000fc4000bf86270 */
[----:B------:R-:W2:Y:S01]  /*0400*/  @!P0 LDG.E R7, desc[UR6][R4.64+0xb00] ;  /* 0x000b000604078981 */ /* 0x000ea2000c1e1900 */
[----:B-----5:R-:W-:Y:S01]  /*0410*/  @!P3 FFMA R6, R15, R15, R6 ;  /* 0x0000000f0f06b223 */ /* 0x020fe20000000006 */
[----:B------:R-:W-:Y:S02]  /*0420*/  LOP3.LUT R0, R3, 0x400, RZ, 0xfc, !PT ;  /* 0x0000040003007812 */ /* 0x000fe400078efcff */
[----:B------:R-:W-:Y:S01]  /*0430*/  ISETP.GE.AND P3, PT, R8, UR8, PT ;  /* 0x0000000808007c0c */ /* 0x000fe2000bf66270 */
[----:B------:R-:W3:Y:S01]  /*0440*/  @!P6 LDG.E R9, desc[UR6][R4.64+0xc00] ;  /* 0x000c00060409e981 */ /* 0x000ee2000c1e1900 */
[----:B------:R-:W-:Y:S01]  /*0450*/  @!P2 FFMA R6, R17, R17, R6 ;  /* 0x000000111106a223 */ /* 0x000fe20000000006 */
[----:B------:R-:W-:Y:S01]  /*0460*/  ISETP.GE.AND P2, PT, R0, UR8, PT ;  /* 0x0000000800007c0c */ /* 0x000fe2000bf46270 */
[----:B------:R-:W-:Y:S01]  /*0470*/  VIADD R0, R3, 0x440 ;  /* 0x0000044003007836 */ /* 0x000fe20000000000 */
[----:B------:R-:W4:Y:S01]  /*0480*/  @!P5 LDG.E R11, desc[UR6][R4.64+0xd00] ;  /* 0x000d0006040bd981 */ /* 0x000f22000c1e1900 */
[----:B------:R-:W-:-:S03]  /*0490*/  @!P1 FFMA R6, R19, R19, R6 ;  /* 0x0000001313069223 */ /* 0x000fc60000000006 */
[----:B------:R-:W5:Y:S01]  /*04a0*/  @!P4 LDG.E R13, desc[UR6][R4.64+0xe00] ;  /* 0x000e0006040dc981 */ /* 0x000f62000c1e1900 */
[----:B------:R-:W-:-:S03]  /*04b0*/  ISETP.GE.AND P1, PT, R0, UR8, PT ;  /* 0x0000000800007c0c */ /* 0x000fc6000bf26270 */
[----:B------:R-:W5:Y:S04]  /*04c0*/  @!P3 LDG.E R15, desc[UR6][R4.64+0xf00] ;  /* 0x000f0006040fb981 */ /* 0x000f68000c1e1900 */
[----:B------:R-:W5:Y:S06]  /*04d0*/  @!P2 LDG.E R17, desc[UR6][R4.64+0x1000] ;  /* 0x001000060411a981 */ /* 0x000f6c000c1e1900 */
[----:B------:R-:W5:Y:S01]  /*04e0*/  @!P1 LDG.E R19, desc[UR6][R4.64+0x1100] ;  /* 0x0011000604139981 */ /* 0x000f62000c1e1900 */
[C---:B------:R-:W-:Y:S01]  /*04f0*/  IADD3 R0, PT, PT, R3.reuse, 0x480, RZ ;  /* 0x0000048003007810 */ /* 0x040fe20007ffe0ff */
[----:B------:R-:W-:-:S02]  /*0500*/  VIADD R8, R3, 0x580 ;  /* 0x0000058003087836 */ /* 0x000fc40000000000 */
[----:B--2---:R-:W-:Y:S01]  /*0510*/  @!P0 FFMA R6, R7, R7, R6 ;  /* 0x0000000707068223 */ /* 0x004fe20000000006 */
[C---:B------:R-:W-:Y:S01]  /*0520*/  VIADD R7, R3.reuse, 0x4c0 ;  /* 0x000004c003077836 */ /* 0x040fe20000000000 */
[----:B------:R-:W-:Y:S01]  /*0530*/  ISETP.GE.AND P0, PT, R0, UR8, PT ;  /* 0x0000000800007c0c */ /* 0x000fe2000bf06270 */
[----:B------:R-:W-:Y:S02]  /*0540*/  VIADD R0, R3, 0x500 ;  /* 0x0000050003007836 */ /* 0x000fe40000000000 */
[----:B---3--:R-:W-:Y:S01]  /*0550*/  @!P6 FFMA R6, R9, R9, R6 ;  /* 0x000000090906e223 */ /* 0x008fe20000000006 */
[----:B------:R-:W-:Y:S02]  /*0560*/  ISETP.GE.AND P6, PT, R7, UR8, PT ;  /* 0x0000000807007c0c */ /* 0x000fe4000bfc6270 */
[----:B------:R-:W-:Y:S01]  /*0570*/  IADD3 R7, PT, PT, R3, 0x540, RZ ;  /* 0x0000054003077810 */ /* 0x000fe20007ffe0ff */
[----:B----4-:R-:W-:Y:S01]  /*0580*/  @!P5 FFMA R6, R11, R11, R6 ;  /* 0x0000000b0b06d223 */ /* 0x010fe20000000006 */
[----:B------:R-:W-:-:S03]  /*0590*/  ISETP.GE.AND P5, PT, R0, UR8, PT ;  /* 0x0000000800007c0c */ /* 0x000fc6000bfa6270 */
[----:B-----5:R-:W-:Y:S01]  /*05a0*/  @!P4 FFMA R6, R13, R13, R6 ;  /* 0x0000000d0d06c223 */ /* 0x020fe20000000006 */
[----:B------:R-:W-:Y:S02]  /*05b0*/  ISETP.GE.AND P4, PT, R7, UR8, PT ;  /* 0x0000000807007c0c */ /* 0x000fe4000bf86270 */
[----:B------:R-:W2:Y:S01]  /*05c0*/  @!P0 LDG.E R7, desc[UR6][R4.64+0x1200] ;  /* 0x0012000604078981 */ /* 0x000ea2000c1e1900 */
[----:B------:R-:W-:Y:S01]  /*05d0*/  @!P3 FFMA R6, R15, R15, R6 ;  /* 0x0000000f0f06b223 */ /* 0x000fe20000000006 */
[----:B------:R-:W-:Y:S01]  /*05e0*/  VIADD R0, R3, 0x5c0 ;  /* 0x000005c003007836 */ /* 0x000fe20000000000 */
[----:B------:R-:W-:Y:S01]  /*05f0*/  ISETP.GE.AND P3, PT, R8, UR8, PT ;  /* 0x0000000808007c0c */ /* 0x000fe2000bf66270 */
[----:B------:R-:W3:Y:S01]  /*0600*/  @!P6 LDG.E R9, desc[UR6][R4.64+0x1300] ;  /* 0x001300060409e981 */ /* 0x000ee2000c1e1900 */
[----:B------:R-:W-:Y:S02]  /*0610*/  @!P2 FFMA R6, R17, R17, R6 ;  /* 0x000000111106a223 */ /* 0x000fe40000000006 */
[----:B------:R-:W-:Y:S01]  /*0620*/  ISETP.GE.AND P2, PT, R0, UR8, PT ;  /* 0x0000000800007c0c */ /* 0x000fe2000bf46270 */
[----:B------:R-:W4:Y:S01]  /*0630*/  @!P5 LDG.E R11, desc[UR6][R4.64+0x1400] ;  /* 0x00140006040bd981 */ /* 0x000f22000c1e1900 */
[----:B------:R-:W-:Y:S01]  /*0640*/  IADD3 R0, PT, PT, R3, 0x600, RZ ;  /* 0x0000060003007810 */ /* 0x000fe20007ffe0ff */
[----:B------:R-:W-:-:S02]  /*0650*/  @!P1 FFMA R6, R19, R19, R6 ;  /* 0x0000001313069223 */ /* 0x000fc40000000006 */
[----:B------:R-:W5:Y:S01]  /*0660*/  @!P4 LDG.E R13, desc[UR6][R4.64+0x1500] ;  /* 0x00150006040dc981 */ /* 0x000f62000c1e1900 */
[----:B------:R-:W-:-:S03]  /*0670*/  ISETP.GE.AND P1, PT, R0, UR8, PT ;  /* 0x0000000800007c0c */ /* 0x000fc6000bf26270 */
[----:B------:R-:W5:Y:S04]  /*0680*/  @!P3 LDG.E R15, desc[UR6][R4.64+0x1600] ;  /* 0x00160006040fb981 */ /* 0x000f68000c1e1900 */
[----:B------:R-:W5:Y:S06]  /*0690*/  @!P2 LDG.E R17, desc[UR6][R4.64+0x1700] ;  /* 0x001700060411a981 */ /* 0x000f6c000c1e1900 */
[----:B------:R-:W5:Y:S01]  /*06a0*/  @!P1 LDG.E R19, desc[UR6][R4.64+0x1800] ;  /* 0x0018000604139981 */ /* 0x000f62000c1e1900 */
[----:B------:R-:W-:-:S02]  /*06b0*/  VIADD R0, R3, 0x640 ;  /* 0x0000064003007836 */ /* 0x000fc40000000000 */
[----:B------:R-:W-:Y:S02]  /*06c0*/  VIADD R8, R3, 0x740 ;  /* 0x0000074003087836 */ /* 0x000fe40000000000 */
[----:B--2---:R-:W-:Y:S01]  /*06d0*/  @!P0 FFMA R6, R7, R7, R6 ;  /* 0x0000000707068223 */ /* 0x004fe20000000006 */
[----:B------:R-:W-:Y:S01]  /*06e0*/  VIADD R7, R3, 0x680 ;  /* 0x0000068003077836 */ /* 0x000fe20000000000 */
[----:B------:R-:W-:Y:S02]  /*06f0*/  ISETP.GE.AND P0, PT, R0, UR8, PT ;  /* 0x0000000800007c0c */ /* 0x000fe4000bf06270 */
[----:B---3--:R-:W-:Y:S01]  /*0700*/  @!P6 FFMA R6, R9, R9, R6 ;  /* 0x000000090906e223 */ /* 0x008fe20000000006 */
[----:B------:R-:W-:Y:S02]  /*0710*/  IADD3 R0, PT, PT, R3, 0x6c0, RZ ;  /* 0x000006c003007810 */ /* 0x000fe40007ffe0ff */
[----:B------:R-:W-:Y:S01]  /*0720*/  ISETP.GE.AND P6, PT, R7, UR8, PT ;  /* 0x0000000807007c0c */ /* 0x000fe2000bfc6270 */
[----:B----4-:R-:W-:Y:S01]  /*0730*/  @!P5 FFMA R6, R11, R11, R6 ;  /* 0x0000000b0b06d223 */ /* 0x010fe20000000006 */
[----:B------:R-:W-:Y:S01]  /*0740*/  VIADD R7, R3, 0x700 ;  /* 0x0000070003077836 */ /* 0x000fe20000000000 */
[----:B------:R-:W-:-:S02]  /*0750*/  ISETP.GE.AND P5, PT, R0, UR8, PT ;  /* 0x0000000800007c0c */ /* 0x000fc4000bfa6270 */
[----:B-----5:R-:W-:Y:S02]  /*0760*/  @!P4 FFMA R6, R13, R13, R6 ;  /* 0x0000000d0d06c223 */ /* 0x020fe40000000006 */
[----:B------:R-:W-:Y:S02]  /*0770*/  ISETP.GE.AND P4, PT, R7, UR8, PT ;  /* 0x0000000807007c0c */ /* 0x000fe4000bf86270 */
[----:B------:R-:W2:Y:S01]  /*0780*/  @!P0 LDG.E R7, desc[UR6][R4.64+0x1900] ;  /* 0x0019000604078981 */ /* 0x000ea2000c1e1900 */
[----:B------:R-:W-:Y:S01]  /*0790*/  @!P3 FFMA R6, R15, R15, R6 ;  /* 0x0000000f0f06b223 */ /* 0x000fe20000000006 */
[----:B------:R-:W-:Y:S02]  /*07a0*/  IADD3 R0, PT, PT, R3, 0x780, RZ ;  /* 0x0000078003007810 */ /* 0x000fe40007ffe0ff */
[----:B------:R-:W-:Y:S01]  /*07b0*/  ISETP.GE.AND P3, PT, R8, UR8, PT ;  /* 0x0000000808007c0c */ /* 0x000fe2000bf66270 */
[----:B------:R-:W3:Y:S01]  /*07c0*/  @!P6 LDG.E R9, desc[UR6][R4.64+0x1a00] ;  /* 0x001a00060409e981 */ /* 0x000ee2000c1e1900 */
[----:B------:R-:W-:Y:S01]  /*07d0*/  @!P2 FFMA R6, R17, R17, R6 ;  /* 0x000000111106a223 */ /* 0x000fe20000000006 */
[----:B------:R-:W-:Y:S01]  /*07e0*/  ISETP.GE.AND P2, PT, R0, UR8, PT ;  /* 0x0000000800007c0c */ /* 0x000fe2000bf46270 */
[----:B------:R-:W-:Y:S01]  /*07f0*/  VIADD R0, R3, 0x7c0 ;  /* 0x000007c003007836 */ /* 0x000fe20000000000 */
[----:B------:R-:W4:Y:S01]  /*0800*/  @!P5 LDG.E R11, desc[UR6][R4.64+0x1b00] ;  /* 0x001b0006040bd981 */ /* 0x000f22000c1e1900 */
[----:B------:R-:W-:-:S03]  /*0810*/  @!P1 FFMA R6, R19, R19, R6 ;  /* 0x0000001313069223 */ /* 0x000fc60000000006 */
[----:B------:R-:W-:Y:S01]  /*0820*/  ISETP.GE.AND P1, PT, R0, UR8, PT ;  /* 0x0000000800007c0c */ /* 0x000fe2000bf26270 */
[----:B------:R-:W5:Y:S04]  /*0830*/  @!P4 LDG.E R13, desc[UR6][R4.64+0x1c00] ;  /* 0x001c0006040dc981 */ /* 0x000f68000c1e1900 */
[----:B------:R-:W5:Y:S04]  /*0840*/  @!P3 LDG.E R15, desc[UR6][R4.64+0x1d00] ;  /* 0x001d0006040fb981 */ /* 0x000f68000c1e1900 */
[----:B------:R-:W5:Y:S04]  /*0850*/  @!P2 LDG.E R17, desc[UR6][R4.64+0x1e00] ;  /* 0x001e00060411a981 */ /* 0x000f68000c1e1900 */
[----:B------:R-:W5:Y:S01]  /*0860*/  @!P1 LDG.E R19, desc[UR6][R4.64+0x1f00] ;  /* 0x001f000604139981 */ /* 0x000f62000c1e1900 */
[----:B--2---:R-:W-:-:S04]  /*0870*/  @!P0 FFMA R6, R7, R7, R6 ;  /* 0x0000000707068223 */ /* 0x004fc80000000006 */
[----:B---3--:R-:W-:-:S04]  /*0880*/  @!P6 FFMA R6, R9, R9, R6 ;  /* 0x000000090906e223 */ /* 0x008fc80000000006 */
[----:B----4-:R-:W-:-:S04]  /*0890*/  @!P5 FFMA R6, R11, R11, R6 ;  /* 0x0000000b0b06d223 */ /* 0x010fc80000000006 */
[----:B-----5:R-:W-:-:S04]  /*08a0*/  @!P4 FFMA R6, R13, R13, R6 ;  /* 0x0000000d0d06c223 */ /* 0x020fc80000000006 */
        /* <DEDUP_REMOVED lines=29> */
[----:B------:R-:W1:Y:S02]  /*0a80*/  MUFU.RCP R6, R3 ;  /* 0x0000000300067308 */ /* 0x000e640000001000 */
[----:B-1----:R-:W-:Y:S01]  /*0a90*/  FFMA R7, -R3, R6, 1 ;  /* 0x3f80000003077423 */ /* 0x002fe20000000106 */
[----:B0-----:R-:W-:-:S03]  /*0aa0*/  ULEA UR4, UR5, UR4, 0x18 ;  /* 0x0000000405047291 */ /* 0x001fc6000f8ec0ff */
[----:B------:R-:W-:-:S06]  /*0ab0*/  FFMA R7, R6, R7, R6 ;  /* 0x0000000706077223 */ /* 0x000fcc0000000006 */
[----:B------:R-:W0:Y:S02]  /*0ac0*/  LDS.64 R4, [UR4] ;  /* 0x00000004ff047984 */ /* 0x000e240008000a00 */
[----:B0-----:R-:W-:-:S04]  /*0ad0*/  FADD R0, RZ, R4 ;  /* 0x00000004ff007221 */ /* 0x001fc80000000000 */
[----:B------:R-:W-:-:S04]  /*0ae0*/  FADD R0, R0, R5 ;  /* 0x0000000500007221 */ /* 0x000fc80000000000 */
[----:B------:R-:W0:Y:S01]  /*0af0*/  FCHK P0, R0, R3 ;  /* 0x0000000300007302 */ /* 0x000e220000000000 */
[----:B------:R-:W-:-:S04]  /*0b00*/  FFMA R4, R0, R7, RZ ;  /* 0x0000000700047223 */ /* 0x000fc800000000ff */
[----:B------:R-:W-:-:S04]  /*0b10*/  FFMA R5, -R3, R4, R0 ;  /* 0x0000000403057223 */ /* 0x000fc80000000100 */
[----:B------:R-:W-:Y:S01]  /*0b20*/  FFMA R4, R7, R5, R4 ;  /* 0x0000000507047223 */ /* 0x000fe20000000004 */
[----:B0-----:R-:W-:Y:S06]  /*0b30*/  @!P0 BRA `(.L_x_116) ;  /* 0x00000000000c8947 */ /* 0x001fec0003800000 */
[----:B------:R-:W-:-:S07]  /*0b40*/  MOV R4, 0xb60 ;  /* 0x00000b6000047802 */ /* 0x000fce0000000f00 */
[----:B------:R-:W-:Y:S05]  /*0b50*/  CALL.REL.NOINC `($__internal_17_$__cuda_sm3x_div_rn_noftz_f32_slowpath) ;  /* 0x0000000000a47944 */ /* 0x000fea0003c00000 */
[----:B------:R-:W-:-:S07]  /*0b60*/  MOV R4, R0 ;  /* 0x0000000000047202 */ /* 0x000fce0000000f00 */
.L_x_116:
[----:B------:R-:W-:-:S04]  /*0b70*/  FADD R0, R4, 9.9999999747524270788e-07 ;  /* 0x358637bd04007421 */ /* 0x000fc80000000000 */
[----:B------:R-:W-:Y:S01]  /*0b80*/  VIADD R4, R0, 0xf3000000 ;  /* 0xf300000000047836 */ /* 0x000fe20000000000 */
[----:B------:R0:W1:Y:S04]  /*0b90*/  MUFU.RSQ R3, R0 ;  /* 0x0000000000037308 */ /* 0x0000680000001400 */
[----:B------:R-:W-:-:S13]  /*0ba0*/  ISETP.GT.U32.AND P0, PT, R4, 0x727fffff, PT ;  /* 0x727fffff0400780c */ /* 0x000fda0003f04070 */
[----:B01----:R-:W-:Y:S05]  /*0bb0*/  @!P0 BRA `(.L_x_117) ;  /* 0x0000000000108947 */ /* 0x003fea0003800000 */
[----:B------:R-:W-:-:S07]  /*0bc0*/  MOV R6, 0xbe0 ;  /* 0x00000be000067802 */ /* 0x000fce0000000f00 */
[----:B------:R-:W-:Y:S05]  /*0bd0*/  CALL.REL.NOINC `($__internal_16_$__cuda_sm20_sqrt_rn_f32_slowpath) ;  /* 0x0000000000287944 */ /* 0x000fea0003c00000 */
[----:B------:R-:W-:Y:S01]  /*0be0*/  IMAD.MOV.U32 R7, RZ, RZ, R3 ;  /* 0x000000ffff077224 */ /* 0x000fe200078e0003 */
[----:B------:R-:W-:Y:S06]  /*0bf0*/  BRA `(.L_x_118) ;  /* 0x0000000000107947 */ /* 0x000fec0003800000 */
.L_x_117:
[----:B------:R-:W-:Y:S01]  /*0c00*/  FMUL.FTZ R7, R0, R3 ;  /* 0x0000000300077220 */ /* 0x000fe20000410000 */
[----:B------:R-:W-:-:S03]  /*0c10*/  FMUL.FTZ R3, R3, 0.5 ;  /* 0x3f00000003037820 */ /* 0x000fc60000410000 */
[----:B------:R-:W-:-:S04]  /*0c20*/  FFMA R0, -R7, R7, R0 ;  /* 0x0000000707007223 */ /* 0x000fc80000000100 */
[----:B------:R-:W-:-:S07]  /*0c30*/  FFMA R7, R0, R3, R7 ;  /* 0x0000000300077223 */ /* 0x000fce0000000007 */
.L_x_118:
[----:B------:R-:W0:Y:S02]  /*0c40*/  LDC.64 R4, c[0x0][0x388] ;  /* 0x0000e200ff047b82 */ /* 0x000e240000000a00 */
[----:B0-----:R-:W-:-:S05]  /*0c50*/  IMAD.WIDE.U32 R2, R2, 0x4, R4 ;  /* 0x0000000402027825 */ /* 0x001fca00078e0004 */
[----:B------:R-:W-:Y:S01]  /*0c60*/  STG.E desc[UR6][R2.64], R7 ;  /* 0x0000000702007986 */ /* 0x000fe2000c101906 */
[----:B------:R-:W-:Y:S05]  /*0c70*/  EXIT ;  /* 0x000000000000794d */ /* 0x000fea0003800000 */
        .weak           $__internal_16_$__cuda_sm20_sqrt_rn_f32_slowpath
        .type           $__internal_16_$__cuda_sm20_sqrt_rn_f32_slowpath,@function
        .size           $__internal_16_$__cuda_sm20_sqrt_rn_f32_slowpath,($__internal_17_$__cuda_sm3x_div_rn_noftz_f32_slowpath - $__internal_16_$__cuda_sm20_sqrt_rn_f32_slowpath)
$__internal_16_$__cuda_sm20_sqrt_rn_f32_slowpath:
        /* <DEDUP_REMOVED lines=20> */
.L_x_119:
[----:B------:R-:W-:Y:S01]  /*0dc0*/  MOV R4, R6 ;  /* 0x0000000600047202 */ /* 0x000fe20000000f00 */
[----:B------:R-:W-:-:S04]  /*0dd0*/  IMAD.MOV.U32 R5, RZ, RZ, 0x0 ;  /* 0x00000000ff057424 */ /* 0x000fc800078e00ff */
[----:B------:R-:W-:Y:S05]  /*0de0*/  RET.REL.NODEC R4 `(_Z22reduce_rms_64_separatePfS_i) ;  /* 0xfffffff004847950 */ /* 0x000fea0003c3ffff */
        .weak           $__internal_17_$__cuda_sm3x_div_rn_noftz_f32_slowpath
        .type           $__internal_17_$__cuda_sm3x_div_rn_noftz_f32_slowpath,@function
        .size           $__internal_17_$__cuda_sm3x_div_rn_noftz_f32_slowpath,(.L_x_190 - $__internal_17_$__cuda_sm3x_div_rn_noftz_f32_slowpath)
$__internal_17_$__cuda_sm3x_div_rn_noftz_f32_slowpath:
        /* <DEDUP_REMOVED lines=35> */
.L_x_120:
        /* <DEDUP_REMOVED lines=50> */
.L_x_126:
[----:B------:R-:W-:-:S04]  /*1340*/  LOP3.LUT R0, R0, 0x80000000, RZ, 0xc0, !PT ;  /* 0x8000000000007812 */ /* 0x000fc800078ec0ff */
[----:B------:R-:W-:Y:S01]  /*1350*/  LOP3.LUT R0, R0, 0x7f800000, RZ, 0xfc, !PT ;  /* 0x7f80000000007812 */ /* 0x000fe200078efcff */
[----:B------:R-:W-:Y:S06]  /*1360*/  BRA `(.L_x_127) ;  /* 0x0000000000287947 */ /* 0x000fec0003800000 */
.L_x_125:
[----:B------:R-:W-:Y:S01]  /*1370*/  LEA R0, R6, R0, 0x17 ;  /* 0x0000000006007211 */ /* 0x000fe200078eb8ff */
[----:B------:R-:W-:Y:S06]  /*1380*/  BRA `(.L_x_127) ;  /* 0x0000000000207947 */ /* 0x000fec0003800000 */
.L_x_124:
[----:B------:R-:W-:-:S04]  /*1390*/  LOP3.LUT R0, R8, 0x80000000, R7, 0x48, !PT ;  /* 0x8000000008007812 */ /* 0x000fc800078e4807 */
[----:B------:R-:W-:Y:S01]  /*13a0*/  LOP3.LUT R0, R0, 0x7f800000, RZ, 0xfc, !PT ;  /* 0x7f80000000007812 */ /* 0x000fe200078efcff */
[----:B------:R-:W-:Y:S06]  /*13b0*/  BRA `(.L_x_127) ;  /* 0x0000000000147947 */ /* 0x000fec0003800000 */
.L_x_123:
[----:B------:R-:W-:Y:S01]  /*13c0*/  LOP3.LUT R0, R8, 0x80000000, R7, 0x48, !PT ;  /* 0x8000000008007812 */ /* 0x000fe200078e4807 */
[----:B------:R-:W-:Y:S06]  /*13d0*/  BRA `(.L_x_127) ;  /* 0x00000000000c7947 */ /* 0x000fec0003800000 */
.L_x_122:
[----:B------:R-:W0:Y:S01]  /*13e0*/  MUFU.RSQ R0, -QNAN ;  /* 0xffc0000000007908 */ /* 0x000e220000001400 */
[----:B------:R-:W-:Y:S05]  /*13f0*/  BRA `(.L_x_127) ;  /* 0x0000000000047947 */ /* 0x000fea0003800000 */
.L_x_121:
[----:B------:R-:W-:-:S07]  /*1400*/  FADD.FTZ R0, R0, R3 ;  /* 0x0000000300007221 */ /* 0x000fce0000010000 */
.L_x_127:
[----:B------:R-:W-:-:S04]  /*1410*/  IMAD.MOV.U32 R5, RZ, RZ, 0x0 ;  /* 0x00000000ff057424 */ /* 0x000fc800078e00ff */
[----:B0-----:R-:W-:Y:S05]  /*1420*/  RET.REL.NODEC R4 `(_Z22reduce_rms_64_separatePfS_i) ;  /* 0xffffffe804f47950 */ /* 0x001fea0003c3ffff */
.L_x_128:
        /* <DEDUP_REMOVED lines=13> */
.L_x_190:


//--------------------- .text._Z20reduce_rms_64_atomicPfS_i --------------------------
	.section	.text._Z20reduce_rms_64_atomicPfS_i,"ax",@progbits
	.align	128
        .global         _Z20reduce_rms_64_atomicPfS_i
        .type           _Z20reduce_rms_64_atomicPfS_i,@function
        .size           _Z20reduce_rms_64_atomicPfS_i,(.L_x_192 - _Z20reduce_rms_64_atomicPfS_i)
        .other          _Z20reduce_rms_64_atomicPfS_i,@"STO_CUDA_ENTRY STV_DEFAULT"
_Z20reduce_rms_64_atomicPfS_i:
.text._Z20reduce_rms_64_atomicPfS_i:
        /* <DEDUP_REMOVED lines=25> */
[C---:B------:R-:W-:Y:S01]  /*0190*/  IADD3 R10, PT, PT, R3.reuse, 0x80, RZ ;  /* 0x00000080030a7810 */ /* 0x040fe20007ffe0ff */
[----:B------:R-:W-:-:S02]  /*01a0*/  VIADD R11, R3, 0x100 ;  /* 0x00000100030b7836 */ /* 0x000fc40000000000 */
[----:B0-----:R-:W-:Y:S01]  /*01b0*/  HFMA2 R6, -RZ, RZ, 0, 0 ;  /* 0x00000000ff067431 */ /* 0x001fe200000001ff */
[----:B------:R-:W-:Y:S01]  /*01c0*/  ISETP.GE.AND P2, PT, R10, UR8, PT ;  /* 0x000000080a007c0c */ /* 0x000fe2000bf46270 */
[----:B------:R-:W-:Y:S01]  /*01d0*/  VIADD R10, R3, 0xc0 ;  /* 0x000000c0030a7836 */ /* 0x000fe20000000000 */
[----:B------:R-:W-:Y:S01]  /*01e0*/  ISETP.GE.AND P4, PT, R11, UR8, PT ;  /* 0x000000080b007c0c */ /* 0x000fe2000bf86270 */
[----:B------:R-:W-:-:S03]  /*01f0*/  VIADD R11, R3, 0x180 ;  /* 0x00000180030b7836 */ /* 0x000fc60000000000 */
[----:B------:R-:W-:Y:S01]  /*0200*/  ISETP.GE.AND P3, PT, R10, UR8, PT ;  /* 0x000000080a007c0c */ /* 0x000fe2000bf66270 */
[----:B------:R-:W-:-:S05]  /*0210*/  VIADD R10, R3, 0x140 ;  /* 0x00000140030a7836 */ /* 0x000fca0000000000 */
        /* <DEDUP_REMOVED lines=12> */
[----:B------:R-:W-:-:S02]  /*02e0*/  VIADD R0, R3, 0x200 ;  /* 0x0000020003007836 */ /* 0x000fc40000000000 */
[----:B----4-:R-:W-:-:S03]  /*02f0*/  @!P2 FFMA R6, R9, R9, R6 ;  /* 0x000000090906a223 */ /* 0x010fc60000000006 */
[----:B------:R-:W-:Y:S02]  /*0300*/  ISETP.GE.AND P2, PT, R0, UR8, PT ;  /* 0x0000000800007c0c */ /* 0x000fe4000bf46270 */
[C---:B------:R-:W-:Y:S01]  /*0310*/  IADD3 R0, PT, PT, R3.reuse, 0x240, RZ ;  /* 0x0000024003007810 */ /* 0x040fe20007ffe0ff */
[----:B------:R-:W-:Y:S02]  /*0320*/  VIADD R8, R3, 0x280 ;  /* 0x0000028003087836 */ /* 0x000fe40000000000 */
[----:B--2---:R-:W-:Y:S01]  /*0330*/  @!P3 FFMA R6, R11, R11, R6 ;  /* 0x0000000b0b06b223 */ /* 0x004fe20000000006 */
[----:B------:R-:W-:Y:S01]  /*0340*/  ISETP.GE.AND P3, PT, R0, UR8, PT ;  /* 0x0000000800007c0c */ /* 0x000fe2000bf66270 */
[----:B------:R-:W-:Y:S02]  /*0350*/  VIADD R0, R3, 0x2c0 ;  /* 0x000002c003007836 */ /* 0x000fe40000000000 */
[----:B---3--:R-:W-:Y:S01]  /*0360*/  @!P4 FFMA R6, R7, R7, R6 ;  /* 0x000000070706c223 */ /* 0x008fe20000000006 */
[----:B------:R-:W-:Y:S01]  /*0370*/  ISETP.GE.AND P4, PT, R8, UR8, PT ;  /* 0x0000000808007c0c */ /* 0x000fe2000bf86270 */
[----:B------:R-:W-:-:S02]  /*0380*/  VIADD R8, R3, 0x300 ;  /* 0x0000030003087836 */ /* 0x000fc40000000000 */
[----:B------:R-:W2:Y:S01]  /*0390*/  @!P2 LDG.E R7, desc[UR6][R4.64+0x800] ;  /* 0x000800060407a981 */ /* 0x000ea2000c1e1900 */
[----:B-----5:R-:W-:Y:S01]  /*03a0*/  @!P5 FFMA R6, R13, R13, R6 ;  /* 0x0000000d0d06d223 */ /* 0x020fe20000000006 */
[----:B------:R-:W-:Y:S02]  /*03b0*/  ISETP.GE.AND P5, PT, R0, UR8, PT ;  /* 0x0000000800007c0c */ /* 0x000fe4000bfa6270 */
[----:B------:R-:W-:Y:S01]  /*03c0*/  IADD3 R0, PT, PT, R3, 0x340, RZ ;  /* 0x0000034003007810 */ /* 0x000fe20007ffe0ff */
[----:B------:R-:W-:Y:S01]  /*03d0*/  @!P6 FFMA R6, R15, R15, R6 ;  /* 0x0000000f0f06e223 */ /* 0x000fe20000000006 */
        /* <DEDUP_REMOVED lines=8> */
[----:B------:R-:W-:-:S02]  /*0460*/  VIADD R0, R3, 0x380 ;  /* 0x0000038003007836 */ /* 0x000fc40000000000 */
[----:B------:R-:W-:Y:S02]  /*0470*/  VIADD R8, R3, 0x480 ;  /* 0x0000048003087836 */ /* 0x000fe40000000000 */
[----:B--2---:R-:W-:Y:S01]  /*0480*/  @!P2 FFMA R6, R7, R7, R6 ;  /* 0x000000070706a223 */ /* 0x004fe20000000006 */
[----:B------:R-:W-:Y:S01]  /*0490*/  ISETP.GE.AND P2, PT, R0, UR8, PT ;  /* 0x0000000800007c0c */ /* 0x000fe2000bf46270 */
[C---:B------:R-:W-:Y:S01]  /*04a0*/  VIADD R0, R3.reuse, 0x3c0 ;  /* 0x000003c003007836 */ /* 0x040fe20000000000 */
[----:B------:R-:W-:Y:S01]  /*04b0*/  LOP3.LUT R7, R3, 0x400, RZ, 0xfc, !PT ;  /* 0x0000040003077812 */ /* 0x000fe200078efcff */
[----:B---3--:R-:W-:-:S03]  /*04c0*/  @!P3 FFMA R6, R9, R9, R6 ;  /* 0x000000090906b223 */ /* 0x008fc60000000006 */
[----:B------:R-:W-:Y:S02]  /*04d0*/  ISETP.GE.AND P3, PT, R0, UR8, PT ;  /* 0x0000000800007c0c */ /* 0x000fe4000bf66270 */
[----:B------:R-:W-:Y:S01]  /*04e0*/  IADD3 R0, PT, PT, R3, 0x440, RZ ;  /* 0x0000044003007810 */ /* 0x000fe20007ffe0ff */
[----:B----4-:R-:W-:Y:S01]  /*04f0*/  @!P4 FFMA R6, R11, R11, R6 ;  /* 0x0000000b0b06c223 */ /* 0x010fe20000000006 */
[----:B------:R-:W-:-:S03]  /*0500*/  ISETP.GE.AND P4, PT, R7, UR8, PT ;  /* 0x0000000807007c0c */ /* 0x000fc6000bf86270 */
[----:B------:R-:W2:Y:S01]  /*0510*/  @!P2 LDG.E R7, desc[UR6][R4.64+0xe00] ;  /* 0x000e00060407a981 */ /* 0x000ea2000c1e1900 */
[----:B-----5:R-:W-:Y:S01]  /*0520*/  @!P5 FFMA R6, R13, R13, R6 ;  /* 0x0000000d0d06d223 */ /* 0x020fe20000000006 */
[----:B------:R-:W-:Y:S01]  /*0530*/  ISETP.GE.AND P5, PT, R0, UR8, PT ;  /* 0x0000000800007c0c */ /* 0x000fe2000bfa6270 */
[----:B------:R-:W-:Y:S02]  /*0540*/  VIADD R0, R3, 0x4c0 ;  /* 0x000004c003007836 */ /* 0x000fe40000000000 */
        /* <DEDUP_REMOVED lines=9> */
[C---:B------:R-:W-:Y:S01]  /*05e0*/  IADD3 R0, PT, PT, R3.reuse, 0x500, RZ ;  /* 0x0000050003007810 */ /* 0x040fe20007ffe0ff */
[----:B------:R-:W-:-:S02]  /*05f0*/  VIADD R8, R3, 0x600 ;  /* 0x0000060003087836 */ /* 0x000fc40000000000 */
[----:B--2---:R-:W-:Y:S01]  /*0600*/  @!P2 FFMA R6, R7, R7, R6 ;  /* 0x000000070706a223 */ /* 0x004fe20000000006 */
[----:B------:R-:W-:Y:S01]  /*0610*/  ISETP.GE.AND P2, PT, R0, UR8, PT ;  /* 0x0000000800007c0c */ /* 0x000fe2000bf46270 */
[C---:B------:R-:W-:Y:S02]  /*0620*/  VIADD R0, R3.reuse, 0x540 ;  /* 0x0000054003007836 */ /* 0x040fe40000000000 */
[----:B------:R-:W-:Y:S02]  /*0630*/  VIADD R7, R3, 0x580 ;  /* 0x0000058003077836 */ /* 0x000fe40000000000 */
[----:B---3--:R-:W-:Y:S01]  /*0640*/  @!P3 FFMA R6, R9, R9, R6 ;  /* 0x000000090906b223 */ /* 0x008fe20000000006 */
        /* <DEDUP_REMOVED lines=65> */
.L_x_131:
[----:B------:R-:W1:Y:S02]  /*0a60*/  LDS R4, [R0] ;  /* 0x0000000000047984 */ /* 0x000e640000000800 */
[----:B-1----:R-:W-:-:S05]  /*0a70*/  FADD R5, R3, R4 ;  /* 0x0000000403057221 */ /* 0x002fca0000000000 */
[----:B------:R-:W1:Y:S02]  /*0a80*/  ATOMS.CAST.SPIN P1, [R0], R4, R5 ;  /* 0x000000040000758d */ /* 0x000e640001820005 */
[----:B-1----:R-:W-:Y:S05]  /*0a90*/  @!P1 BRA `(.L_x_131) ;  /* 0xfffffffc00f09947 */ /* 0x002fea000383ffff */
.L_x_130:
[----:B------:R-:W-:Y:S05]  /*0aa0*/  BSYNC.RECONVERGENT B0 ;  /* 0x0000000000007941 */ /* 0x000fea0003800200 */
.L_x_129:
        /* <DEDUP_REMOVED lines=16> */
[----:B0-----:R-:W-:Y:S05]  /*0bb0*/  CALL.REL.NOINC `($__internal_19_$__cuda_sm3x_div_rn_noftz_f32_slowpath) ;  /* 0x0000000000a47944 */ /* 0x001fea0003c00000 */
[----:B------:R-:W-:-:S07]  /*0bc0*/  MOV R4, R0 ;  /* 0x0000000000047202 */ /* 0x000fce0000000f00 */
.L_x_132:
[----:B------:R-:W-:-:S04]  /*0bd0*/  FADD R0, R4, 9.9999999747524270788e-07 ;  /* 0x358637bd04007421 */ /* 0x000fc80000000000 */
[----:B------:R-:W-:Y:S01]  /*0be0*/  VIADD R4, R0, 0xf3000000 ;  /* 0xf300000000047836 */ /* 0x000fe20000000000 */
[----:B------:R1:W2:Y:S04]  /*0bf0*/  MUFU.RSQ R3, R0 ;  /* 0x0000000000037308 */ /* 0x0002a80000001400 */
[----:B------:R-:W-:-:S13]  /*0c00*/  ISETP.GT.U32.AND P0, PT, R4, 0x727fffff, PT ;  /* 0x727fffff0400780c */ /* 0x000fda0003f04070 */
[----:B-12---:R-:W-:Y:S05]  /*0c10*/  @!P0 BRA `(.L_x_133) ;  /* 0x0000000000108947 */ /* 0x006fea0003800000 */
[----:B------:R-:W-:-:S07]  /*0c20*/  MOV R6, 0xc40 ;  /* 0x00000c4000067802 */ /* 0x000fce0000000f00 */
[----:B0-----:R-:W-:Y:S05]  /*0c30*/  CALL.REL.NOINC `($__internal_18_$__cuda_sm20_sqrt_rn_f32_slowpath) ;  /* 0x0000000000287944 */ /* 0x001fea0003c00000 */
[----:B------:R-:W-:Y:S01]  /*0c40*/  IMAD.MOV.U32 R7, RZ, RZ, R3 ;  /* 0x000000ffff077224 */ /* 0x000fe200078e0003 */
[----:B------:R-:W-:Y:S06]  /*0c50*/  BRA `(.L_x_134) ;  /* 0x0000000000107947 */ /* 0x000fec0003800000 */
.L_x_133:
[----:B------:R-:W-:Y:S01]  /*0c60*/  FMUL.FTZ R7, R0, R3 ;  /* 0x0000000300077220 */ /* 0x000fe20000410000 */
[----:B------:R-:W-:-:S03]  /*0c70*/  FMUL.FTZ R3, R3, 0.5 ;  /* 0x3f00000003037820 */ /* 0x000fc60000410000 */
[----:B------:R-:W-:-:S04]  /*0c80*/  FFMA R0, -R7, R7, R0 ;  /* 0x0000000707007223 */ /* 0x000fc80000000100 */
[----:B------:R-:W-:-:S07]  /*0c90*/  FFMA R7, R0, R3, R7 ;  /* 0x0000000300077223 */ /* 0x000fce0000000007 */
.L_x_134:
[----:B------:R-:W1:Y:S02]  /*0ca0*/  LDC.64 R4, c[0x0][0x388] ;  /* 0x0000e200ff047b82 */ /* 0x000e640000000a00 */
[----:B-1----:R-:W-:-:S05]  /*0cb0*/  IMAD.WIDE.U32 R2, R2, 0x4, R4 ;  /* 0x0000000402027825 */ /* 0x002fca00078e0004 */
[----:B------:R-:W-:Y:S01]  /*0cc0*/  STG.E desc[UR6][R2.64], R7 ;  /* 0x0000000702007986 */ /* 0x000fe2000c101906 */
[----:B------:R-:W-:Y:S05]  /*0cd0*/  EXIT ;  /* 0x000000000000794d */ /* 0x000fea0003800000 */
        .weak           $__internal_18_$__cuda_sm20_sqrt_rn_f32_slowpath
        .type           $__internal_18_$__cuda_sm20_sqrt_rn_f32_slowpath,@function
        .size           $__internal_18_$__cuda_sm20_sqrt_rn_f32_slowpath,($__internal_19_$__cuda_sm3x_div_rn_noftz_f32_slowpath - $__internal_18_$__cuda_sm20_sqrt_rn_f32_slowpath)
$__internal_18_$__cuda_sm20_sqrt_rn_f32_slowpath:
        /* <DEDUP_REMOVED lines=20> */
.L_x_135:
[----:B------:R-:W-:Y:S01]  /*0e20*/  MOV R4, R6 ;  /* 0x0000000600047202 */ /* 0x000fe20000000f00 */
[----:B------:R-:W-:-:S04]  /*0e30*/  IMAD.MOV.U32 R5, RZ, RZ, 0x0 ;  /* 0x00000000ff057424 */ /* 0x000fc800078e00ff */
[----:B------:R-:W-:Y:S05]  /*0e40*/  RET.REL.NODEC R4 `(_Z20reduce_rms_64_atomicPfS_i) ;  /* 0xfffffff0046c7950 */ /* 0x000fea0003c3ffff */
        .weak           $__internal_19_$__cuda_sm3x_div_rn_noftz_f32_slowpath
        .type           $__internal_19_$__cuda_sm3x_div_rn_noftz_f32_slowpath,@function
        .size           $__internal_19_$__cuda_sm3x_div_rn_noftz_f32_slowpath,(.L_x_192 - $__internal_19_$__cuda_sm3x_div_rn_noftz_f32_slowpath)
$__internal_19_$__cuda_sm3x_div_rn_noftz_f32_slowpath:
        /* <DEDUP_REMOVED lines=35> */
.L_x_136:
        /* <DEDUP_REMOVED lines=50> */
.L_x_142:
[----:B------:R-:W-:-:S04]  /*13a0*/  LOP3.LUT R0, R0, 0x80000000, RZ, 0xc0, !PT ;  /* 0x8000000000007812 */ /* 0x000fc800078ec0ff */
[----:B------:R-:W-:Y:S01]  /*13b0*/  LOP3.LUT R0, R0, 0x7f800000, RZ, 0xfc, !PT ;  /* 0x7f80000000007812 */ /* 0x000fe200078efcff */
[----:B------:R-:W-:Y:S06]  /*13c0*/  BRA `(.L_x_143) ;  /* 0x0000000000287947 */ /* 0x000fec0003800000 */
.L_x_141:
[----:B------:R-:W-:Y:S01]  /*13d0*/  LEA R0, R6, R0, 0x17 ;  /* 0x0000000006007211 */ /* 0x000fe200078eb8ff */
[----:B------:R-:W-:Y:S06]  /*13e0*/  BRA `(.L_x_143) ;  /* 0x0000000000207947 */ /* 0x000fec0003800000 */
.L_x_140:
[----:B------:R-:W-:-:S04]  /*13f0*/  LOP3.LUT R0, R8, 0x80000000, R7, 0x48, !PT ;  /* 0x8000000008007812 */ /* 0x000fc800078e4807 */
[----:B------:R-:W-:Y:S01]  /*1400*/  LOP3.LUT R0, R0, 0x7f800000, RZ, 0xfc, !PT ;  /* 0x7f80000000007812 */ /* 0x000fe200078efcff */
[----:B------:R-:W-:Y:S06]  /*1410*/  BRA `(.L_x_143) ;  /* 0x0000000000147947 */ /* 0x000fec0003800000 */
.L_x_139:
[----:B------:R-:W-:Y:S01]  /*1420*/  LOP3.LUT R0, R8, 0x80000000, R7, 0x48, !PT ;  /* 0x8000000008007812 */ /* 0x000fe200078e4807 */
[----:B------:R-:W-:Y:S06]  /*1430*/  BRA `(.L_x_143) ;  /* 0x00000000000c7947 */ /* 0x000fec0003800000 */
.L_x_138:
[----:B------:R-:W0:Y:S01]  /*1440*/  MUFU.RSQ R0, -QNAN ;  /* 0xffc0000000007908 */ /* 0x000e220000001400 */
[----:B------:R-:W-:Y:S05]  /*1450*/  BRA `(.L_x_143) ;  /* 0x0000000000047947 */ /* 0x000fea0003800000 */
.L_x_137:
[----:B------:R-:W-:-:S07]  /*1460*/  FADD.FTZ R0, R0, R3 ;  /* 0x0000000300007221 */ /* 0x000fce0000010000 */
.L_x_143:
[----:B------:R-:W-:-:S04]  /*1470*/  IMAD.MOV.U32 R5, RZ, RZ, 0x0 ;  /* 0x00000000ff057424 */ /* 0x000fc800078e00ff */
[----:B0-----:R-:W-:Y:S05]  /*1480*/  RET.REL.NODEC R4 `(_Z20reduce_rms_64_atomicPfS_i) ;  /* 0xffffffe804dc7950 */ /* 0x001fea0003c3ffff */
.L_x_144:
        /* <DEDUP_REMOVED lines=15> */
.L_x_192:


//--------------------- .text._Z22reduce_rms_32_separatePfS_i --------------------------
	.section	.text._Z22reduce_rms_32_separatePfS_i,"ax",@progbits
	.align	128
        .global         _Z22reduce_rms_32_separatePfS_i
        .type           _Z22reduce_rms_32_separatePfS_i,@function
        .size           _Z22reduce_rms_32_separatePfS_i,(.L_x_194 - _Z22reduce_rms_32_separatePfS_i)
        .other          _Z22reduce_rms_32_separatePfS_i,@"STO_CUDA_ENTRY STV_DEFAULT"
_Z22reduce_rms_32_separatePfS_i:
.text._Z22reduce_rms_32_separatePfS_i:
[----:B------:R-:W-:Y:S01]  /*0000*/  LDC R1, c[0x0][0x37c] ;  /* 0x0000df00ff017b82 */ /* 0x000fe20000000800 */
[----:B------:R-:W0:Y:S01]  /*0010*/  S2R R3, SR_TID.X ;  /* 0x0000000000037919 */ /* 0x000e220000002100 */
[----:B------:R-:W1:Y:S01]  /*0020*/  LDCU UR4, c[0x0][0x390] ;  /* 0x00007200ff0477ac */ /* 0x000e620008000800 */
[----:B------:R-:W-:Y:S01]  /*0030*/  IMAD.MOV.U32 R0, RZ, RZ, RZ ;  /* 0x000000ffff007224 */ /* 0x000fe200078e00ff */
[----:B------:R-:W1:Y:S01]  /*0040*/  S2R R2, SR_CTAID.X ;  /* 0x0000000000027919 */ /* 0x000e620000002500 */
[----:B------:R-:W2:Y:S01]  /*0050*/  LDCU.64 UR6, c[0x0][0x358] ;  /* 0x00006b00ff0677ac */ /* 0x000ea20008000a00 */
[----:B------:R-:W3:Y:S01]  /*0060*/  LDCU UR5, c[0x0][0x390] ;  /* 0x00007200ff0577ac */ /* 0x000ee20008000800 */
[----:B0-----:R-:W-:Y:S02]  /*0070*/  VIADD R5, R3, 0x100 ;  /* 0x0000010003057836 */ /* 0x001fe40000000000 */
[----:B-1----:R-:W-:Y:S01]  /*0080*/  IMAD R4, R2, UR4, R3 ;  /* 0x0000000402047c24 */ /* 0x002fe2000f8e0203 */
[----:B--23--:R-:W-:-:S06]  /*0090*/  UMOV UR4, 0x100 ;  /* 0x0000010000047882 */ /* 0x00cfcc0000000000 */
.L_x_145:
[----:B------:R-:W-:-:S04]  /*00a0*/  IADD3 R6, PT, PT, R5, -0x100, RZ ;  /* 0xffffff0005067810 */ /* 0x000fc80007ffe0ff */
[----:B------:R-:W-:Y:S01]  /*00b0*/  ISETP.GE.AND P2, PT, R6, UR5, PT ;  /* 0x0000000506007c0c */ /* 0x000fe2000bf46270 */
[----:B------:R-:W-:-:S05]  /*00c0*/  VIADD R6, R5, 0xffffff20 ;  /* 0xffffff2005067836 */ /* 0x000fca0000000000 */
[----:B------:R-:W-:-:S07]  /*00d0*/  ISETP.GE.AND P1, PT, R6, UR5, PT ;  /* 0x0000000506007c0c */ /* 0x000fce000bf26270 */
[----:B------:R-:W0:Y:S06]  /*00e0*/  @!P2 LDC.64 R6, c[0x0][0x380] ;  /* 0x0000e000ff06ab82 */ /* 0x000e2c0000000a00 */
[C---:B------:R-:W-:Y:S02]  /*00f0*/  @!P1 IADD3 R11, PT, PT, R4.reuse, 0x20, RZ ;  /* 0x00000020040b9810 */ /* 0x040fe40007ffe0ff */
[----:B------:R-:W1:Y:S01]  /*0100*/  @!P1 LDC.64 R8, c[0x0][0x380] ;  /* 0x0000e000ff089b82 */ /* 0x000e620000000a00 */
[----:B0-----:R-:W-:-:S06]  /*0110*/  @!P2 IMAD.WIDE.U32 R6, R4, 0x4, R6 ;  /* 0x000000040406a825 */ /* 0x001fcc00078e0006 */
[----:B------:R0:W2:Y:S01]  /*0120*/  @!P2 LDG.E R7, desc[UR6][R6.64] ;  /* 0x000000060607a981 */ /* 0x0000a2000c1e1900 */
[----:B-1----:R-:W-:-:S06]  /*0130*/  @!P1 IMAD.WIDE.U32 R8, R11, 0x4, R8 ;  /* 0x000000040b089825 */ /* 0x002fcc00078e0008 */
[----:B------:R-:W3:Y:S01]  /*0140*/  @!P1 LDG.E R9, desc[UR6][R8.64] ;  /* 0x0000000608099981 */ /* 0x000ee2000c1e1900 */
[C---:B------:R-:W-:Y:S01]  /*0150*/  VIADD R10, R5.reuse, 0xffffff40 ;  /* 0xffffff40050a7836 */ /* 0x040fe20000000000 */
[C---:B------:R-:W-:Y:S01]  /*0160*/  IADD3 R11, PT, PT, R5.reuse, -0xa0, RZ ;  /* 0xffffff60050b7810 */ /* 0x040fe20007ffe0ff */
[----:B0-----:R-:W-:-:S03]  /*0170*/  VIADD R6, R5, 0xffffffc0 ;  /* 0xffffffc005067836 */ /* 0x001fc60000000000 */
[----:B------:R-:W-:Y:S01]  /*0180*/  ISETP.GE.AND P0, PT, R10, UR5, PT ;  /* 0x000000050a007c0c */ /* 0x000fe2000bf06270 */
[----:B------:R-:W-:Y:S01]  /*0190*/  VIADD R10, R5, 0xffffff80 ;  /* 0xffffff80050a7836 */ /* 0x000fe20000000000 */
[----:B------:R-:W-:Y:S02]  /*01a0*/  ISETP.GE.AND P4, PT, R11, UR5, PT ;  /* 0x000000050b007c0c */ /* 0x000fe4000bf86270 */
[----:B------:R-:W-:Y:S02]  /*01b0*/  IADD3 R11, PT, PT, R5, -0x60, RZ ;  /* 0xffffffa0050b7810 */ /* 0x000fe40007ffe0ff */
[----:B------:R-:W-:Y:S02]  /*01c0*/  ISETP.GE.AND P6, PT, R10, UR5, PT ;  /* 0x000000050a007c0c */ /* 0x000fe4000bfc6270 */
[----:B------:R-:W-:Y:S02]  /*01d0*/  ISETP.GE.AND P5, PT, R11, UR5, PT ;  /* 0x000000050b007c0c */ /* 0x000fe4000bfa6270 */
[----:B------:R-:W-:-:S02]  /*01e0*/  ISETP.GE.AND P3, PT, R6, UR5, PT ;  /* 0x0000000506007c0c */ /* 0x000fc4000bf66270 */
[----:B------:R-:W-:Y:S01]  /*01f0*/  IADD3 R6, PT, PT, R5, -0x20, RZ ;  /* 0xffffffe005067810 */ /* 0x000fe20007ffe0ff */
[----:B------:R-:W0:Y:S01]  /*0200*/  @!P0 LDC.64 R14, c[0x0][0x380] ;  /* 0x0000e000ff0e8b82 */ /* 0x000e220000000a00 */
[C---:B------:R-:W-:Y:S01]  /*0210*/  @!P0 VIADD R19, R4.reuse, 0x40 ;  /* 0x0000004004138836 */ /* 0x040fe20000000000 */
[----:B------:R-:W-:-:S04]  /*0220*/  @!P4 IADD3 R21, PT, PT, R4, 0x60, RZ ;  /* 0x000000600415c810 */ /* 0x000fc80007ffe0ff */
[C---:B------:R-:W-:Y:S02]  /*0230*/  @!P6 VIADD R23, R4.reuse, 0x80 ;  /* 0x000000800417e836 */ /* 0x040fe40000000000 */
[----:B------:R-:W1:Y:S08]  /*0240*/  @!P4 LDC.64 R16, c[0x0][0x380] ;  /* 0x0000e000ff10cb82 */ /* 0x000e700000000a00 */
[----:B------:R-:W4:Y:S08]  /*0250*/  @!P6 LDC.64 R12, c[0x0][0x380] ;  /* 0x0000e000ff0ceb82 */ /* 0x000f300000000a00 */
[----:B------:R-:W5:Y:S01]  /*0260*/  @!P5 LDC.64 R10, c[0x0][0x380] ;  /* 0x0000e000ff0adb82 */ /* 0x000f620000000a00 */
[----:B0-----:R-:W-:Y:S01]  /*0270*/  @!P0 IMAD.WIDE.U32 R18, R19, 0x4, R14 ;  /* 0x0000000413128825 */ /* 0x001fe200078e000e */
[----:B------:R-:W-:-:S03]  /*0280*/  @!P5 IADD3 R25, PT, PT, R4, 0xa0, RZ ;  /* 0x000000a00419d810 */ /* 0x000fc60007ffe0ff */
[----:B-1----:R-:W-:Y:S02]  /*0290*/  @!P4 IMAD.WIDE.U32 R20, R21, 0x4, R16 ;  /* 0x000000041514c825 */ /* 0x002fe400078e0010 */
[----:B------:R0:W3:Y:S04]  /*02a0*/  @!P0 LDG.E R17, desc[UR6][R18.64] ;  /* 0x0000000612118981 */ /* 0x0000e8000c1e1900 */
[----:B------:R-:W3:Y:S01]  /*02b0*/  @!P4 LDG.E R21, desc[UR6][R20.64] ;  /* 0x000000061415c981 */ /* 0x000ee2000c1e1900 */
[----:B----4-:R-:W-:-:S04]  /*02c0*/  @!P6 IMAD.WIDE.U32 R12, R23, 0x4, R12 ;  /* 0x00000004170ce825 */ /* 0x010fc800078e000c */
[----:B------:R-:W-:Y:S02]  /*02d0*/  @!P3 VIADD R23, R4, 0xc0 ;  /* 0x000000c00417b836 */ /* 0x000fe40000000000 */
[----:B------:R-:W4:Y:S01]  /*02e0*/  @!P6 LDG.E R13, desc[UR6][R12.64] ;  /* 0x000000060c0de981 */ /* 0x000f22000c1e1900 */
[----:B-----5:R-:W-:-:S06]  /*02f0*/  @!P5 IMAD.WIDE.U32 R10, R25, 0x4, R10 ;  /* 0x00000004190ad825 */ /* 0x020fcc00078e000a */
[----:B------:R1:W5:Y:S01]  /*0300*/  @!P5 LDG.E R11, desc[UR6][R10.64] ;  /* 0x000000060a0bd981 */ /* 0x000362000c1e1900 */
[----:B--2---:R-:W-:Y:S01]  /*0310*/  @!P2 FFMA R0, R7, R7, R0 ;  /* 0x000000070700a223 */ /* 0x004fe20000000000 */
[----:B------:R-:W-:-:S03]  /*0320*/  ISETP.GE.AND P2, PT, R6, UR5, PT ;  /* 0x0000000506007c0c */ /* 0x000fc6000bf46270 */
[----:B---3--:R-:W-:Y:S01]  /*0330*/  @!P1 FFMA R0, R9, R9, R0 ;  /* 0x0000000909009223 */ /* 0x008fe20000000000 */
[----:B------:R-:W-:Y:S01]  /*0340*/  ISETP.GE.AND P1, PT, R5, UR5, PT ;  /* 0x0000000505007c0c */ /* 0x000fe2000bf26270 */
[----:B------:R-:W2:Y:S08]  /*0350*/  @!P3 LDC.64 R8, c[0x0][0x380] ;  /* 0x0000e000ff08bb82 */ /* 0x000eb00000000a00 */
[----:B------:R-:W3:Y:S08]  /*0360*/  @!P2 LDC.64 R6, c[0x0][0x380] ;  /* 0x0000e000ff06ab82 */ /* 0x000ef00000000a00 */
[----:B------:R-:W1:Y:S01]  /*0370*/  @!P1 LDC.64 R14, c[0x0][0x380] ;  /* 0x0000e000ff0e9b82 */ /* 0x000e620000000a00 */
[C---:B------:R-:W-:Y:S01]  /*0380*/  @!P2 IADD3 R25, PT, PT, R4.reuse, 0xe0, RZ ;  /* 0x000000e00419a810 */ /* 0x040fe20007ffe0ff */
[----:B0-----:R-:W-:-:S02]  /*0390*/  @!P1 VIADD R19, R4, 0x100 ;  /* 0x0000010004139836 */ /* 0x001fc40000000000 */
[----:B--2---:R-:W-:-:S06]  /*03a0*/  @!P3 IMAD.WIDE.U32 R8, R23, 0x4, R8 ;  /* 0x000000041708b825 */ /* 0x004fcc00078e0008 */
[----:B------:R-:W2:Y:S01]  /*03b0*/  @!P3 LDG.E R9, desc[UR6][R8.64] ;  /* 0x000000060809b981 */ /* 0x000ea2000c1e1900 */
[----:B---3--:R-:W-:-:S06]  /*03c0*/  @!P2 IMAD.WIDE.U32 R6, R25, 0x4, R6 ;  /* 0x000000041906a825 */ /* 0x008fcc00078e0006 */
[----:B------:R0:W3:Y:S01]  /*03d0*/  @!P2 LDG.E R7, desc[UR6][R6.64] ;  /* 0x000000060607a981 */ /* 0x0000e2000c1e1900 */
[----:B-1----:R-:W-:-:S05]  /*03e0*/  @!P1 IMAD.WIDE.U32 R14, R19, 0x4, R14 ;  /* 0x00000004130e9825 */ /* 0x002fca00078e000e */
[----:B------:R1:W3:Y:S01]  /*03f0*/  @!P1 LDG.E R19, desc[UR6][R14.64] ;  /* 0x000000060e139981 */ /* 0x0002e2000c1e1900 */
[C---:B------:R-:W-:Y:S01]  /*0400*/  IADD3 R16, PT, PT, R5.reuse, 0x20, RZ ;  /* 0x0000002005107810 */ /* 0x040fe20007ffe0ff */
[----:B------:R-:W-:Y:S02]  /*0410*/  VIADD R10, R5, 0x40 ;  /* 0x00000040050a7836 */ /* 0x000fe40000000000 */
[----:B------:R-:W-:Y:S01]  /*0420*/  @!P0 FFMA R0, R17, R17, R0 ;  /* 0x0000001111008223 */ /* 0x000fe20000000000 */
[----:B------:R-:W-:-:S03]  /*0430*/  ISETP.GE.AND P0, PT, R16, UR5, PT ;  /* 0x0000000510007c0c */ /* 0x000fc6000bf06270 */
[----:B------:R-:W-:Y:S01]  /*0440*/  @!P4 FFMA R0, R21, R21, R0 ;  /* 0x000000151500c223 */ /* 0x000fe20000000000 */
[----:B------:R-:W-:Y:S02]  /*0450*/  ISETP.GE.AND P4, PT, R10, UR5, PT ;  /* 0x000000050a007c0c */ /* 0x000fe4000bf86270 */
[C---:B------:R-:W-:Y:S01]  /*0460*/  IADD3 R10, PT, PT, R5.reuse, 0x60, RZ ;  /* 0x00000060050a7810 */ /* 0x040fe20007ffe0ff */
[----:B0-----:R-:W-:Y:S02]  /*0470*/  VIADD R6, R5, 0x80 ;  /* 0x0000008005067836 */ /* 0x001fe40000000000 */
[----:B----4-:R-:W-:Y:S01]  /*0480*/  @!P6 FFMA R0, R13, R13, R0 ;  /* 0x0000000d0d00e223 */ /* 0x010fe20000000000 */
[----:B------:R-:W-:-:S03]  /*0490*/  ISETP.GE.AND P6, PT, R10, UR5, PT ;  /* 0x000000050a007c0c */ /* 0x000fc6000bfc6270 */
[----:B-1----:R-:W0:Y:S01]  /*04a0*/  @!P0 LDC.64 R14, c[0x0][0x380] ;  /* 0x0000e000ff0e8b82 */ /* 0x002e220000000a00 */
[----:B------:R-:W-:Y:S02]  /*04b0*/  VIADD R8, R5, 0xc0 ;  /* 0x000000c005087836 */ /* 0x000fe40000000000 */
[----:B-----5:R-:W-:Y:S01]  /*04c0*/  @!P5 FFMA R0, R11, R11, R0 ;  /* 0x0000000b0b00d223 */ /* 0x020fe20000000000 */
[----:B------:R-:W-:-:S04]  /*04d0*/  ISETP.GE.AND P5, PT, R6, UR5, PT ;  /* 0x0000000506007c0c */ /* 0x000fc8000bfa6270 */
[----:B------:R-:W1:Y:S01]  /*04e0*/  @!P4 LDC.64 R16, c[0x0][0x380] ;  /* 0x0000e000ff10cb82 */ /* 0x000e620000000a00 */
[----:B------:R-:W-:-:S07]  /*04f0*/  IADD3 R6, PT, PT, R5, 0xa0, RZ ;  /* 0x000000a005067810 */ /* 0x000fce0007ffe0ff */
[----:B------:R-:W4:Y:S01]  /*0500*/  @!P6 LDC.64 R10, c[0x0][0x380] ;  /* 0x0000e000ff0aeb82 */ /* 0x000f220000000a00 */
[C---:B------:R-:W-:Y:S01]  /*0510*/  @!P4 IADD3 R21, PT, PT, R4.reuse, 0x140, RZ ;  /* 0x000001400415c810 */ /* 0x040fe20007ffe0ff */
[----:B------:R-:W-:-:S04]  /*0520*/  @!P6 VIADD R23, R4, 0x160 ;  /* 0x000001600417e836 */ /* 0x000fc80000000000 */
[----:B-1----:R-:W-:Y:S01]  /*0530*/  @!P4 IMAD.WIDE.U32 R16, R21, 0x4, R16 ;  /* 0x000000041510c825 */ /* 0x002fe200078e0010 */
[----:B------:R-:W-:-:S05]  /*0540*/  @!P5 IADD3 R21, PT, PT, R4, 0x180, RZ ;  /* 0x000001800415d810 */ /* 0x000fca0007ffe0ff */
[----:B------:R-:W5:Y:S01]  /*0550*/  @!P4 LDG.E R17, desc[UR6][R16.64] ;  /* 0x000000061011c981 */ /* 0x000f62000c1e1900 */
[----:B----4-:R-:W-:-:S06]  /*0560*/  @!P6 IMAD.WIDE.U32 R10, R23, 0x4, R10 ;  /* 0x00000004170ae825 */ /* 0x010fcc00078e000a */
[----:B------:R-:W4:Y:S01]  /*0570*/  @!P6 LDG.E R11, desc[UR6][R10.64] ;  /* 0x000000060a0be981 */ /* 0x000f22000c1e1900 */
[----:B--2---:R-:W-:Y:S01]  /*0580*/  @!P3 FFMA R0, R9, R9, R0 ;  /* 0x000000090900b223 */ /* 0x004fe20000000000 */
[----:B------:R-:W-:Y:S02]  /*0590*/  ISETP.GE.AND P3, PT, R6, UR5, PT ;  /* 0x0000000506007c0c */ /* 0x000fe4000bf66270 */
[----:B------:R-:W-:Y:S01]  /*05a0*/  IADD3 R6, PT, PT, R5, 0xe0, RZ ;  /* 0x000000e005067810 */ /* 0x000fe20007ffe0ff */
[----:B---3--:R-:W-:Y:S01]  /*05b0*/  @!P2 FFMA R0, R7, R7, R0 ;  /* 0x000000070700a223 */ /* 0x008fe20000000000 */
[----:B------:R-:W-:Y:S02]  /*05c0*/  ISETP.GE.AND P2, PT, R8, UR5, PT ;  /* 0x0000000508007c0c */ /* 0x000fe4000bf46270 */
[----:B------:R-:W1:Y:S01]  /*05d0*/  @!P5 LDC.64 R8, c[0x0][0x380] ;  /* 0x0000e000ff08db82 */ /* 0x000e620000000a00 */
[----:B------:R-:W-:Y:S01]  /*05e0*/  @!P1 FFMA R0, R19, R19, R0 ;  /* 0x0000001313009223 */ /* 0x000fe20000000000 */
[----:B------:R-:W-:-:S06]  /*05f0*/  ISETP.GE.AND P1, PT, R6, UR5, PT ;  /* 0x0000000506007c0c */ /* 0x000fcc000bf26270 */
[----:B------:R-:W2:Y:S01]  /*0600*/  @!P3 LDC.64 R6, c[0x0][0x380] ;  /* 0x0000e000ff06bb82 */ /* 0x000ea20000000a00 */
[----:B------:R-:W-:-:S04]  /*0610*/  @!P0 VIADD R19, R4, 0x120 ;  /* 0x0000012004138836 */ /* 0x000fc80000000000 */
[----:B0-----:R-:W-:-:S03]  /*0620*/  @!P0 IMAD.WIDE.U32 R18, R19, 0x4, R14 ;  /* 0x0000000413128825 */ /* 0x001fc600078e000e */
[----:B------:R-:W0:Y:S03]  /*0630*/  @!P2 LDC.64 R12, c[0x0][0x380] ;  /* 0x0000e000ff0cab82 */ /* 0x000e260000000a00 */
[----:B------:R-:W3:Y:S05]  /*0640*/  @!P0 LDG.E R19, desc[UR6][R18.64] ;  /* 0x0000000612138981 */ /* 0x000eea000c1e1900 */
[----:B------:R-:W0:Y:S01]  /*0650*/  @!P1 LDC.64 R14, c[0x0][0x380] ;  /* 0x0000e000ff0e9b82 */ /* 0x000e220000000a00 */
[C---:B------:R-:W-:Y:S02]  /*0660*/  @!P3 VIADD R23, R4.reuse, 0x1a0 ;  /* 0x000001a00417b836 */ /* 0x040fe40000000000 */
[----:B-1----:R-:W-:Y:S01]  /*0670*/  @!P5 IMAD.WIDE.U32 R8, R21, 0x4, R8 ;  /* 0x000000041508d825 */ /* 0x002fe200078e0008 */
[----:B------:R-:W-:-:S03]  /*0680*/  @!P2 IADD3 R21, PT, PT, R4, 0x1c0, RZ ;  /* 0x000001c00415a810 */ /* 0x000fc60007ffe0ff */
[----:B--2---:R-:W-:Y:S02]  /*0690*/  @!P3 IMAD.WIDE.U32 R6, R23, 0x4, R6 ;  /* 0x000000041706b825 */ /* 0x004fe400078e0006 */
[----:B------:R-:W2:Y:S02]  /*06a0*/  @!P5 LDG.E R9, desc[UR6][R8.64] ;  /* 0x000000060809d981 */ /* 0x000ea4000c1e1900 */
[----:B------:R-:W-:Y:S02]  /*06b0*/  @!P1 VIADD R23, R4, 0x1e0 ;  /* 0x000001e004179836 */ /* 0x000fe40000000000 */
[----:B------:R-:W2:Y:S01]  /*06c0*/  @!P3 LDG.E R7, desc[UR6][R6.64] ;  /* 0x000000060607b981 */ /* 0x000ea2000c1e1900 */
[----:B0-----:R-:W-:-:S06]  /*06d0*/  @!P2 IMAD.WIDE.U32 R12, R21, 0x4, R12 ;  /* 0x00000004150ca825 */ /* 0x001fcc00078e000c */
[----:B------:R-:W2:Y:S01]  /*06e0*/  @!P2 LDG.E R13, desc[UR6][R12.64] ;  /* 0x000000060c0da981 */ /* 0x000ea2000c1e1900 */
[----:B------:R-:W-:-:S06]  /*06f0*/  @!P1 IMAD.WIDE.U32 R14, R23, 0x4, R14 ;  /* 0x00000004170e9825 */ /* 0x000fcc00078e000e */
[----:B------:R-:W2:Y:S01]  /*0700*/  @!P1 LDG.E R15, desc[UR6][R14.64] ;  /* 0x000000060e0f9981 */ /* 0x000ea2000c1e1900 */
[----:B------:R-:W-:-:S04]  /*0710*/  UIADD3 UR4, UPT, UPT, UR4, 0x200, URZ ;  /* 0x0000020004047890 */ /* 0x000fc8000fffe0ff */
[----:B------:R-:W-:Y:S01]  /*0720*/  UISETP.NE.AND UP0, UPT, UR4, 0x900, UPT ;  /* 0x000009000400788c */ /* 0x000fe2000bf05270 */
[----:B------:R-:W-:Y:S01]  /*0730*/  IADD3 R5, PT, PT, R5, 0x200, RZ ;  /* 0x0000020005057810 */ /* 0x000fe20007ffe0ff */
[----:B------:R-:W-:Y:S02]  /*0740*/  VIADD R4, R4, 0x200 ;  /* 0x0000020004047836 */ /* 0x000fe40000000000 */
[----:B---3--:R-:W-:-:S04]  /*0750*/  @!P0 FFMA R0, R19, R19, R0 ;  /* 0x0000001313008223 */ /* 0x008fc80000000000 */
[----:B-----5:R-:W-:-:S04]  /*0760*/  @!P4 FFMA R0, R17, R17, R0 ;  /* 0x000000111100c223 */ /* 0x020fc80000000000 */
[----:B----4-:R-:W-:-:S04]  /*0770*/  @!P6 FFMA R0, R11, R11, R0 ;  /* 0x0000000b0b00e223 */ /* 0x010fc80000000000 */
[----:B--2---:R-:W-:-:S04]  /*0780*/  @!P5 FFMA R0, R9, R9, R0 ;  /* 0x000000090900d223 */ /* 0x004fc80000000000 */
[----:B------:R-:W-:-:S04]  /*0790*/  @!P3 FFMA R0, R7, R7, R0 ;  /* 0x000000070700b223 */ /* 0x000fc80000000000 */
[----:B------:R-:W-:-:S04]  /*07a0*/  @!P2 FFMA R0, R13, R13, R0 ;  /* 0x0000000d0d00a223 */ /* 0x000fc80000000000 */
[----:B------:R-:W-:Y:S01]  /*07b0*/  @!P1 FFMA R0, R15, R15, R0 ;  /* 0x0000000f0f009223 */ /* 0x000fe20000000000 */
[----:B------:R-:W-:Y:S06]  /*07c0*/  BRA.U UP0, `(.L_x_145) ;  /* 0xfffffff900347547 */ /* 0x000fec000b83ffff */
[----:B------:R-:W-:Y:S02]  /*07d0*/  VOTE.ANY R5, PT, PT ;  /* 0x0000000000057806 */ /* 0x000fe400038e0100 */
[----:B------:R-:W-:Y:S01]  /*07e0*/  ISETP.NE.AND P0, PT, R3, RZ, PT ;  /* 0x000000ff0300720c */ /* 0x000fe20003f05270 */
        /* <DEDUP_REMOVED lines=10> */
[----:B------:R0:W1:Y:S01]  /*0890*/  SHFL.IDX PT, R0, R12, RZ, 0x1f ;  /* 0x00001fff0c007589 */ /* 0x00006200000e0000 */
[----:B------:R-:W-:Y:S05]  /*08a0*/  @P0 EXIT ;  /* 0x000000000000094d */ /* 0x000fea0003800000 */
[----:B------:R-:W-:-:S04]  /*08b0*/  I2FP.F32.S32 R3, UR5 ;  /* 0x0000000500037c45 */ /* 0x000fc80008201400 */
[----:B------:R-:W2:Y:S08]  /*08c0*/  MUFU.RCP R4, R3 ;  /* 0x0000000300047308 */ /* 0x000eb00000001000 */
[----:B-1----:R-:W1:Y:S01]  /*08d0*/  FCHK P0, R0, R3 ;  /* 0x0000000300007302 */ /* 0x002e620000000000 */
[----:B--2---:R-:W-:-:S04]  /*08e0*/  FFMA R5, -R3, R4, 1 ;  /* 0x3f80000003057423 */ /* 0x004fc80000000104 */
[----:B------:R-:W-:-:S04]  /*08f0*/  FFMA R5, R4, R5, R4 ;  /* 0x0000000504057223 */ /* 0x000fc80000000004 */
[----:B------:R-:W-:-:S04]  /*0900*/  FFMA R4, R0, R5, RZ ;  /* 0x0000000500047223 */ /* 0x000fc800000000ff */
[----:B------:R-:W-:-:S04]  /*0910*/  FFMA R6, -R3, R4, R0 ;  /* 0x0000000403067223 */ /* 0x000fc80000000100 */
[----:B------:R-:W-:Y:S01]  /*0920*/  FFMA R4, R5, R6, R4 ;  /* 0x0000000605047223 */ /* 0x000fe20000000004 */
[----:B-1----:R-:W-:Y:S06]  /*0930*/  @!P0 BRA `(.L_x_146) ;  /* 0x00000000000c8947 */ /* 0x002fec0003800000 */
[----:B------:R-:W-:-:S07]  /*0940*/  MOV R4, 0x960 ;  /* 0x0000096000047802 */ /* 0x000fce0000000f00 */
[----:B0-----:R-:W-:Y:S05]  /*0950*/  CALL.REL.NOINC `($__internal_21_$__cuda_sm3x_div_rn_noftz_f32_slowpath) ;  /* 0x0000000000a47944 */ /* 0x001fea0003c00000 */
[----:B------:R-:W-:-:S07]  /*0960*/  MOV R4, R0 ;  /* 0x0000000000047202 */ /* 0x000fce0000000f00 */
.L_x_146:
[----:B------:R-:W-:-:S04]  /*0970*/  FADD R0, R4, 9.9999999747524270788e-07 ;  /* 0x358637bd04007421 */ /* 0x000fc80000000000 */
[----:B------:R-:W-:Y:S01]  /*0980*/  VIADD R4, R0, 0xf3000000 ;  /* 0xf300000000047836 */ /* 0x000fe20000000000 */
[----:B------:R1:W2:Y:S04]  /*0990*/  MUFU.RSQ R3, R0 ;  /* 0x0000000000037308 */ /* 0x0002a80000001400 */
[----:B------:R-:W-:-:S13]  /*09a0*/  ISETP.GT.U32.AND P0, PT, R4, 0x727fffff, PT ;  /* 0x727fffff0400780c */ /* 0x000fda0003f04070 */
[----:B-12---:R-:W-:Y:S05]  /*09b0*/  @!P0 BRA `(.L_x_147) ;  /* 0x0000000000108947 */ /* 0x006fea0003800000 */
[----:B------:R-:W-:-:S07]  /*09c0*/  MOV R6, 0x9e0 ;  /* 0x000009e000067802 */ /* 0x000fce0000000f00 */
[----:B0-----:R-:W-:Y:S05]  /*09d0*/  CALL.REL.NOINC `($__internal_20_$__cuda_sm20_sqrt_rn_f32_slowpath) ;  /* 0x0000000000287944 */ /* 0x001fea0003c00000 */
[----:B------:R-:W-:Y:S01]  /*09e0*/  MOV R7, R3 ;  /* 0x0000000300077202 */ /* 0x000fe20000000f00 */
[----:B------:R-:W-:Y:S06]  /*09f0*/  BRA `(.L_x_148) ;  /* 0x0000000000107947 */ /* 0x000fec0003800000 */
.L_x_147:
[----:B------:R-:W-:Y:S01]  /*0a00*/  FMUL.FTZ R7, R0, R3 ;  /* 0x0000000300077220 */ /* 0x000fe20000410000 */
[----:B------:R-:W-:-:S03]  /*0a10*/  FMUL.FTZ R3, R3, 0.5 ;  /* 0x3f00000003037820 */ /* 0x000fc60000410000 */
[----:B------:R-:W-:-:S04]  /*0a20*/  FFMA R0, -R7, R7, R0 ;  /* 0x0000000707007223 */ /* 0x000fc80000000100 */
[----:B------:R-:W-:-:S07]  /*0a30*/  FFMA R7, R0, R3, R7 ;  /* 0x0000000300077223 */ /* 0x000fce0000000007 */
.L_x_148:
[----:B------:R-:W1:Y:S02]  /*0a40*/  LDC.64 R4, c[0x0][0x388] ;  /* 0x0000e200ff047b82 */ /* 0x000e640000000a00 */
[----:B-1----:R-:W-:-:S05]  /*0a50*/  IMAD.WIDE.U32 R2, R2, 0x4, R4 ;  /* 0x0000000402027825 */ /* 0x002fca00078e0004 */
[----:B------:R-:W-:Y:S01]  /*0a60*/  STG.E desc[UR6][R2.64], R7 ;  /* 0x0000000702007986 */ /* 0x000fe2000c101906 */
[----:B------:R-:W-:Y:S05]  /*0a70*/  EXIT ;  /* 0x000000000000794d */ /* 0x000fea0003800000 */
        .weak           $__internal_20_$__cuda_sm20_sqrt_rn_f32_slowpath
        .type           $__internal_20_$__cuda_sm20_sqrt_rn_f32_slowpath,@function
        .size           $__internal_20_$__cuda_sm20_sqrt_rn_f32_slowpath,($__internal_21_$__cuda_sm3x_div_rn_noftz_f32_slowpath - $__internal_20_$__cuda_sm20_sqrt_rn_f32_slowpath)
$__internal_20_$__cuda_sm20_sqrt_rn_f32_slowpath:
[----:B------:R-:W-:-:S13]  /*0a80*/  LOP3.LUT P0, RZ, R0, 0x7fffffff, RZ, 0xc0, !PT ;  /* 0x7fffffff00ff7812 */ /* 0x000fda000780c0ff */
[----:B------:R-:W-:Y:S01]  /*0a90*/  @!P0 IMAD.MOV.U32 R3, RZ, RZ, R0 ;  /* 0x000000ffff038224 */ /* 0x000fe200078e0000 */
[----:B------:R-:W-:Y:S06]  /*0aa0*/  @!P0 BRA `(.L_x_149) ;  /* 0x0000000000448947 */ /* 0x000fec0003800000 */
[----:B------:R-:W-:-:S13]  /*0ab0*/  FSETP.GEU.FTZ.AND P0, PT, R0, RZ, PT ;  /* 0x000000ff0000720b */ /* 0x000fda0003f1e000 */
[----:B------:R-:W-:Y:S01]  /*0ac0*/  @!P0 MOV R3, 0x7fffffff ;  /* 0x7fffffff00038802 */ /* 0x000fe20000000f00 */
        /* <DEDUP_REMOVED lines=15> */
.L_x_149:
[----:B------:R-:W-:Y:S01]  /*0bc0*/  MOV R4, R6 ;  /* 0x0000000600047202 */ /* 0x000fe20000000f00 */
[----:B------:R-:W-:-:S04]  /*0bd0*/  IMAD.MOV.U32 R5, RZ, RZ, 0x0 ;  /* 0x00000000ff057424 */ /* 0x000fc800078e00ff */
[----:B------:R-:W-:Y:S05]  /*0be0*/  RET.REL.NODEC R4 `(_Z22reduce_rms_32_separatePfS_i) ;  /* 0xfffffff404047950 */ /* 0x000fea0003c3ffff */
        .weak           $__internal_21_$__cuda_sm3x_div_rn_noftz_f32_slowpath
        .type           $__internal_21_$__cuda_sm3x_div_rn_noftz_f32_slowpath,@function
        .size           $__internal_21_$__cuda_sm3x_div_rn_noftz_f32_slowpath,(.L_x_194 - $__internal_21_$__cuda_sm3x_div_rn_noftz_f32_slowpath)
$__internal_21_$__cuda_sm3x_div_rn_noftz_f32_slowpath:
[--C-:B------:R-:W-:Y:S01]  /*0bf0*/  SHF.R.U32.HI R6, RZ, 0x17, R3.reuse ;  /* 0x00000017ff067819 */ /* 0x100fe20000011603 */
[----:B------:R-:W-:Y:S01]  /*0c00*/  IMAD.MOV.U32 R8, RZ, RZ, R3 ;  /* 0x000000ffff087224 */ /* 0x000fe200078e0003 */
        /* <DEDUP_REMOVED lines=33> */
.L_x_150:
[----:B------:R-:W-:-:S04]  /*0e20*/  LEA R3, R6, 0xc0800000, 0x17 ;  /* 0xc080000006037811 */ /* 0x000fc800078eb8ff */
[----:B------:R-:W-:Y:S01]  /*0e30*/  IADD3 R8, PT, PT, -R3, R8, RZ ;  /* 0x0000000803087210 */ /* 0x000fe20007ffe1ff */
[----:B------:R-:W-:-:S03]  /*0e40*/  VIADD R3, R10, 0xffffff81 ;  /* 0xffffff810a037836 */ /* 0x000fc60000000000 */
[----:B------:R-:W0:Y:S01]  /*0e50*/  MUFU.RCP R9, R8 ;  /* 0x0000000800097308 */ /* 0x000e220000001000 */
[----:B------:R-:W-:Y:S01]  /*0e60*/  FADD.FTZ R11, -R8, -RZ ;  /* 0x800000ff080b7221 */ /* 0x000fe20000010100 */
[C---:B------:R-:W-:Y:S01]  /*0e70*/  IMAD R0, R3.reuse, -0x800000, R5 ;  /* 0xff80000003007824 */ /* 0x040fe200078e0205 */
[----:B------:R-:W-:-:S04]  /*0e80*/  IADD3 R6, PT, PT, R3, 0x7f, -R6 ;  /* 0x0000007f03067810 */ /* 0x000fc80007ffe806 */
[----:B------:R-:W-:Y:S01]  /*0e90*/  IADD3 R6, PT, PT, R6, R7, RZ ;  /* 0x0000000706067210 */ /* 0x000fe20007ffe0ff */
        /* <DEDUP_REMOVED lines=9> */
[----:B------:R-:W-:-:S05]  /*0f30*/  IMAD.IADD R7, R3, 0x1, R6 ;  /* 0x0000000103077824 */ /* 0x000fca00078e0206 */
[----:B------:R-:W-:-:S04]  /*0f40*/  IADD3 R3, PT, PT, R7, -0x1, RZ ;  /* 0xffffffff07037810 */ /* 0x000fc80007ffe0ff */
        /* <DEDUP_REMOVED lines=10> */
[C---:B------:R-:W-:Y:S02]  /*0ff0*/  VIADD R8, R7.reuse, 0x20 ;  /* 0x0000002007087836 */ /* 0x040fe40000000000 */
[CCC-:B------:R-:W-:Y:S01]  /*1000*/  FFMA.RM R6, R12.reuse, R10.reuse, R9.reuse ;  /* 0x0000000a0c067223 */ /* 0x1c0fe20000004009 */
[----:B------:R-:W-:Y:S02]  /*1010*/  ISETP.NE.AND P2, PT, R7, RZ, PT ;  /* 0x000000ff0700720c */ /* 0x000fe40003f45270 */
[----:B------:R-:W-:Y:S01]  /*1020*/  LOP3.LUT R5, R3, 0x7fffff, RZ, 0xc0, !PT ;  /* 0x007fffff03057812 */ /* 0x000fe200078ec0ff */
[----:B------:R-:W-:Y:S01]  /*1030*/  FFMA.RP R3, R12, R10, R9 ;  /* 0x0000000a0c037223 */ /* 0x000fe20000008009 */
[----:B------:R-:W-:Y:S02]  /*1040*/  ISETP.NE.AND P1, PT, R7, RZ, PT ;  /* 0x000000ff0700720c */ /* 0x000fe40003f25270 */
        /* <DEDUP_REMOVED lines=15> */
.L_x_156:
[----:B------:R-:W-:-:S04]  /*1140*/  LOP3.LUT R0, R0, 0x80000000, RZ, 0xc0, !PT ;  /* 0x8000000000007812 */ /* 0x000fc800078ec0ff */
[----:B------:R-:W-:Y:S01]  /*1150*/  LOP3.LUT R0, R0, 0x7f800000, RZ, 0xfc, !PT ;  /* 0x7f80000000007812 */ /* 0x000fe200078efcff */
[----:B------:R-:W-:Y:S06]  /*1160*/  BRA `(.L_x_157) ;  /* 0x0000000000287947 */ /* 0x000fec0003800000 */
.L_x_155:
[----:B------:R-:W-:Y:S01]  /*1170*/  LEA R0, R6, R0, 0x17 ;  /* 0x0000000006007211 */ /* 0x000fe200078eb8ff */
[----:B------:R-:W-:Y:S06]  /*1180*/  BRA `(.L_x_157) ;  /* 0x0000000000207947 */ /* 0x000fec0003800000 */
.L_x_154:
[----:B------:R-:W-:-:S04]  /*1190*/  LOP3.LUT R0, R8, 0x80000000, R5, 0x48, !PT ;  /* 0x8000000008007812 */ /* 0x000fc800078e4805 */
[----:B------:R-:W-:Y:S01]  /*11a0*/  LOP3.LUT R0, R0, 0x7f800000, RZ, 0xfc, !PT ;  /* 0x7f80000000007812 */ /* 0x000fe200078efcff */
[----:B------:R-:W-:Y:S06]  /*11b0*/  BRA `(.L_x_157) ;  /* 0x0000000000147947 */ /* 0x000fec0003800000 */
.L_x_153:
[----:B------:R-:W-:Y:S01]  /*11c0*/  LOP3.LUT R0, R8, 0x80000000, R5, 0x48, !PT ;  /* 0x8000000008007812 */ /* 0x000fe200078e4805 */
[----:B------:R-:W-:Y:S06]  /*11d0*/  BRA `(.L_x_157) ;  /* 0x00000000000c7947 */ /* 0x000fec0003800000 */
.L_x_152:
[----:B------:R-:W0:Y:S01]  /*11e0*/  MUFU.RSQ R0, -QNAN ;  /* 0xffc0000000007908 */ /* 0x000e220000001400 */
[----:B------:R-:W-:Y:S05]  /*11f0*/  BRA `(.L_x_157) ;  /* 0x0000000000047947 */ /* 0x000fea0003800000 */
.L_x_151:
[----:B------:R-:W-:-:S07]  /*1200*/  FADD.FTZ R0, R0, R3 ;  /* 0x0000000300007221 */ /* 0x000fce0000010000 */
.L_x_157:
[----:B------:R-:W-:-:S04]  /*1210*/  IMAD.MOV.U32 R5, RZ, RZ, 0x0 ;  /* 0x00000000ff057424 */ /* 0x000fc800078e00ff */
[----:B0-----:R-:W-:Y:S05]  /*1220*/  RET.REL.NODEC R4 `(_Z22reduce_rms_32_separatePfS_i) ;  /* 0xffffffec04747950 */ /* 0x001fea0003c3ffff */
.L_x_158:
        /* <DEDUP_REMOVED lines=13> */
.L_x_194:


//--------------------- .text._Z20reduce_rms_32_atomicPfS_i --------------------------
	.section	.text._Z20reduce_rms_32_atomicPfS_i,"ax",@progbits
	.align	128
        .global         _Z20reduce_rms_32_atomicPfS_i
        .type           _Z20reduce_rms_32_atomicPfS_i,@function
        .size           _Z20reduce_rms_32_atomicPfS_i,(.L_x_196 - _Z20reduce_rms_32_atomicPfS_i)
        .other          _Z20reduce_rms_32_atomicPfS_i,@"STO_CUDA_ENTRY STV_DEFAULT"
_Z20reduce_rms_32_atomicPfS_i:
.text._Z20reduce_rms_32_atomicPfS_i:
        /* <DEDUP_REMOVED lines=10> */
.L_x_159:
        /* <DEDUP_REMOVED lines=139> */
[----:B0-----:R-:W-:Y:S05]  /*0950*/  CALL.REL.NOINC `($__internal_23_$__cuda_sm3x_div_rn_noftz_f32_slowpath) ;  /* 0x0000000000a47944 */ /* 0x001fea0003c00000 */
[----:B------:R-:W-:-:S07]  /*0960*/  MOV R4, R0 ;  /* 0x0000000000047202 */ /* 0x000fce0000000f00 */
.L_x_160:
[----:B------:R-:W-:-:S04]  /*0970*/  FADD R0, R4, 9.9999999747524270788e-07 ;  /* 0x358637bd04007421 */ /* 0x000fc80000000000 */
[----:B------:R-:W-:Y:S01]  /*0980*/  VIADD R4, R0, 0xf3000000 ;  /* 0xf300000000047836 */ /* 0x000fe20000000000 */
[----:B------:R1:W2:Y:S04]  /*0990*/  MUFU.RSQ R3, R0 ;  /* 0x0000000000037308 */ /* 0x0002a80000001400 */
[----:B------:R-:W-:-:S13]  /*09a0*/  ISETP.GT.U32.AND P0, PT, R4, 0x727fffff, PT ;  /* 0x727fffff0400780c */ /* 0x000fda0003f04070 */
[----:B-12---:R-:W-:Y:S05]  /*09b0*/  @!P0 BRA `(.L_x_161) ;  /* 0x0000000000108947 */ /* 0x006fea0003800000 */
[----:B------:R-:W-:-:S07]  /*09c0*/  MOV R6, 0x9e0 ;  /* 0x000009e000067802 */ /* 0x000fce0000000f00 */
[----:B0-----:R-:W-:Y:S05]  /*09d0*/  CALL.REL.NOINC `($__internal_22_$__cuda_sm20_sqrt_rn_f32_slowpath) ;  /* 0x0000000000287944 */ /* 0x001fea0003c00000 */
[----:B------:R-:W-:Y:S01]  /*09e0*/  MOV R7, R3 ;  /* 0x0000000300077202 */ /* 0x000fe20000000f00 */
[----:B------:R-:W-:Y:S06]  /*09f0*/  BRA `(.L_x_162) ;  /* 0x0000000000107947 */ /* 0x000fec0003800000 */
.L_x_161:
[----:B------:R-:W-:Y:S01]  /*0a00*/  FMUL.FTZ R7, R0, R3 ;  /* 0x0000000300077220 */ /* 0x000fe20000410000 */
[----:B------:R-:W-:-:S03]  /*0a10*/  FMUL.FTZ R3, R3, 0.5 ;  /* 0x3f00000003037820 */ /* 0x000fc60000410000 */
[----:B------:R-:W-:-:S04]  /*0a20*/  FFMA R0, -R7, R7, R0 ;  /* 0x0000000707007223 */ /* 0x000fc80000000100 */
[----:B------:R-:W-:-:S07]  /*0a30*/  FFMA R7, R0, R3, R7 ;  /* 0x0000000300077223 */ /* 0x000fce0000000007 */
.L_x_162:
[----:B------:R-:W1:Y:S02]  /*0a40*/  LDC.64 R4, c[0x0][0x388] ;  /* 0x0000e200ff047b82 */ /* 0x000e640000000a00 */
[----:B-1----:R-:W-:-:S05]  /*0a50*/  IMAD.WIDE.U32 R2, R2, 0x4, R4 ;  /* 0x0000000402027825 */ /* 0x002fca00078e0004 */
[----:B------:R-:W-:Y:S01]  /*0a60*/  STG.E desc[UR6][R2.64], R7 ;  /* 0x0000000702007986 */ /* 0x000fe2000c101906 */
[----:B------:R-:W-:Y:S05]  /*0a70*/  EXIT ;  /* 0x000000000000794d */ /* 0x000fea0003800000 */
        .weak           $__internal_22_$__cuda_sm20_sqrt_rn_f32_slowpath
        .type           $__internal_22_$__cuda_sm20_sqrt_rn_f32_slowpath,@function
        .size           $__internal_22_$__cuda_sm20_sqrt_rn_f32_slowpath,($__internal_23_$__cuda_sm3x_div_rn_noftz_f32_slowpath - $__internal_22_$__cuda_sm20_sqrt_rn_f32_slowpath)
$__internal_22_$__cuda_sm20_sqrt_rn_f32_slowpath:
        /* <DEDUP_REMOVED lines=20> */
.L_x_163:
[----:B------:R-:W-:Y:S01]  /*0bc0*/  MOV R4, R6 ;  /* 0x0000000600047202 */ /* 0x000fe20000000f00 */
[----:B------:R-:W-:-:S04]  /*0bd0*/  IMAD.MOV.U32 R5, RZ, RZ, 0x0 ;  /* 0x00000000ff057424 */ /* 0x000fc800078e00ff */
[----:B------:R-:W-:Y:S05]  /*0be0*/  RET.REL.NODEC R4 `(_Z20reduce_rms_32_atomicPfS_i) ;  /* 0xfffffff404047950 */ /* 0x000fea0003c3ffff */
        .weak           $__internal_23_$__cuda_sm3x_div_rn_noftz_f32_slowpath
        .type           $__internal_23_$__cuda_sm3x_div_rn_noftz_f32_slowpath,@function
        .size           $__internal_23_$__cuda_sm3x_div_rn_noftz_f32_slowpath,(.L_x_196 - $__internal_23_$__cuda_sm3x_div_rn_noftz_f32_slowpath)
$__internal_23_$__cuda_sm3x_div_rn_noftz_f32_slowpath:
        /* <DEDUP_REMOVED lines=35> */
.L_x_164:
        /* <DEDUP_REMOVED lines=50> */
.L_x_170:
[----:B------:R-:W-:-:S04]  /*1140*/  LOP3.LUT R0, R0, 0x80000000, RZ, 0xc0, !PT ;  /* 0x8000000000007812 */ /* 0x000fc800078ec0ff */
[----:B------:R-:W-:Y:S01]  /*1150*/  LOP3.LUT R0, R0, 0x7f800000, RZ, 0xfc, !PT ;  /* 0x7f80000000007812 */ /* 0x000fe200078efcff */
[----:B------:R-:W-:Y:S06]  /*1160*/  BRA `(.L_x_171) ;  /* 0x0000000000287947 */ /* 0x000fec0003800000 */
.L_x_169:
[----:B------:R-:W-:Y:S01]  /*1170*/  LEA R0, R6, R0, 0x17 ;  /* 0x0000000006007211 */ /* 0x000fe200078eb8ff */
[----:B------:R-:W-:Y:S06]  /*1180*/  BRA `(.L_x_171) ;  /* 0x0000000000207947 */ /* 0x000fec0003800000 */
.L_x_168:
[----:B------:R-:W-:-:S04]  /*1190*/  LOP3.LUT R0, R8, 0x80000000, R5, 0x48, !PT ;  /* 0x8000000008007812 */ /* 0x000fc800078e4805 */
[----:B------:R-:W-:Y:S01]  /*11a0*/  LOP3.LUT R0, R0, 0x7f800000, RZ, 0xfc, !PT ;  /* 0x7f80000000007812 */ /* 0x000fe200078efcff */
[----:B------:R-:W-:Y:S06]  /*11b0*/  BRA `(.L_x_171) ;  /* 0x0000000000147947 */ /* 0x000fec0003800000 */
.L_x_167:
[----:B------:R-:W-:Y:S01]  /*11c0*/  LOP3.LUT R0, R8, 0x80000000, R5, 0x48, !PT ;  /* 0x8000000008007812 */ /* 0x000fe200078e4805 */
[----:B------:R-:W-:Y:S06]  /*11d0*/  BRA `(.L_x_171) ;  /* 0x00000000000c7947 */ /* 0x000fec0003800000 */
.L_x_166:
[----:B------:R-:W0:Y:S01]  /*11e0*/  MUFU.RSQ R0, -QNAN ;  /* 0xffc0000000007908 */ /* 0x000e220000001400 */
[----:B------:R-:W-:Y:S05]  /*11f0*/  BRA `(.L_x_171) ;  /* 0x0000000000047947 */ /* 0x000fea0003800000 */
.L_x_165:
[----:B------:R-:W-:-:S07]  /*1200*/  FADD.FTZ R0, R0, R3 ;  /* 0x0000000300007221 */ /* 0x000fce0000010000 */
.L_x_171:
[----:B------:R-:W-:-:S04]  /*1210*/  IMAD.MOV.U32 R5, RZ, RZ, 0x0 ;  /* 0x00000000ff057424 */ /* 0x000fc800078e00ff */
[----:B0-----:R-:W-:Y:S05]  /*1220*/  RET.REL.NODEC R4 `(_Z20reduce_rms_32_atomicPfS_i) ;  /* 0xffffffec04747950 */ /* 0x001fea0003c3ffff */
.L_x_172:
        /* <DEDUP_REMOVED lines=13> */
.L_x_196:


//--------------------- .nv.shared._Z24reduce_rms_1024_separatePfS_i --------------------------
	.section	.nv.shared._Z24reduce_rms_1024_separatePfS_i,"aw",@nobits
	.sectionflags	@""
	.align	4
.nv.shared._Z24reduce_rms_1024_separatePfS_i:
	.zero		1152


//--------------------- .nv.shared.reserved.0     --------------------------
	.section	.nv.shared.reserved.0,"aw",@nobits
	.weak		__nv_reservedSMEM_offset_0_alias
	.size		__nv_reservedSMEM_offset_0_alias, 0, 64
	.other		__nv_reservedSMEM_offset_0_alias,@"STO_CUDA_RESERVED_SHARED STV_DEFAULT"
__nv_reservedSMEM_offset_0_alias:
	.zero		0
	.zero		64


//--------------------- .nv.shared._Z22reduce_rms_1024_atomicPfS_i --------------------------
	.section	.nv.shared._Z22reduce_rms_1024_atomicPfS_i,"aw",@nobits
	.sectionflags	@""
	.align	4
.nv.shared._Z22reduce_rms_1024_atomicPfS_i:
	.zero		1028


//--------------------- .nv.shared._Z23reduce_rms_512_separatePfS_i --------------------------
	.section	.nv.shared._Z23reduce_rms_512_separatePfS_i,"aw",@nobits
	.sectionflags	@""
	.align	4
.nv.shared._Z23reduce_rms_512_separatePfS_i:
	.zero		1088


//--------------------- .nv.shared._Z21reduce_rms_512_atomicPfS_i --------------------------
	.section	.nv.shared._Z21reduce_rms_512_atomicPfS_i,"aw",@nobits
	.sectionflags	@""
	.align	4
.nv.shared._Z21reduce_rms_512_atomicPfS_i:
	.zero		1028


//--------------------- .nv.shared._Z23reduce_rms_256_separatePfS_i --------------------------
	.section	.nv.shared._Z23reduce_rms_256_separatePfS_i,"aw",@nobits
	.sectionflags	@""
	.align	4
.nv.shared._Z23reduce_rms_256_separatePfS_i:
	.zero		1056


//--------------------- .nv.shared._Z21reduce_rms_256_atomicPfS_i --------------------------
	.section	.nv.shared._Z21reduce_rms_256_atomicPfS_i,"aw",@nobits
	.sectionflags	@""
	.align	4
.nv.shared._Z21reduce_rms_256_atomicPfS_i:
	.zero		1028


//--------------------- .nv.shared._Z23reduce_rms_128_separatePfS_i --------------------------
	.section	.nv.shared._Z23reduce_rms_128_separatePfS_i,"aw",@nobits
	.sectionflags	@""
	.align	4
.nv.shared._Z23reduce_rms_128_separatePfS_i:
	.zero		1040


//--------------------- .nv.shared._Z21reduce_rms_128_atomicPfS_i --------------------------
	.section	.nv.shared._Z21reduce_rms_128_atomicPfS_i,"aw",@nobits
	.sectionflags	@""
	.align	4
.nv.shared._Z21reduce_rms_128_atomicPfS_i:
	.zero		1028


//--------------------- .nv.shared._Z22reduce_rms_64_separatePfS_i --------------------------
	.section	.nv.shared._Z22reduce_rms_64_separatePfS_i,"aw",@nobits
	.sectionflags	@""
	.align	4
.nv.shared._Z22reduce_rms_64_separatePfS_i:
	.zero		1032


//--------------------- .nv.shared._Z20reduce_rms_64_atomicPfS_i --------------------------
	.section	.nv.shared._Z20reduce_rms_64_atomicPfS_i,"aw",@nobits
	.sectionflags	@""
	.align	4
.nv.shared._Z20reduce_rms_64_atomicPfS_i:
	.zero		1028


//--------------------- .nv.constant0._Z24reduce_rms_1024_separatePfS_i --------------------------
	.section	.nv.constant0._Z24reduce_rms_1024_separatePfS_i,"a",@progbits
	.sectionflags	@""
	.align	4
.nv.constant0._Z24reduce_rms_1024_separatePfS_i:
	.zero		916


//--------------------- .nv.constant0._Z22reduce_rms_1024_atomicPfS_i --------------------------
	.section	.nv.constant0._Z22reduce_rms_1024_atomicPfS_i,"a",@progbits
	.sectionflags	@""
	.align	4
.nv.constant0._Z22reduce_rms_1024_atomicPfS_i:
	.zero		916


//--------------------- .nv.constant0._Z23reduce_rms_512_separatePfS_i --------------------------
	.section	.nv.constant0._Z23reduce_rms_512_separatePfS_i,"a",@progbits
	.sectionflags	@""
	.align	4
.nv.constant0._Z23reduce_rms_512_separatePfS_i:
	.zero		916


//--------------------- .nv.constant0._Z21reduce_rms_512_atomicPfS_i --------------------------
	.section	.nv.constant0._Z21reduce_rms_512_atomicPfS_i,"a",@progbits
	.sectionflags	@""
	.align	4
.nv.constant0._Z21reduce_rms_512_atomicPfS_i:
	.zero		916


//--------------------- .nv.constant0._Z23reduce_rms_256_separatePfS_i --------------------------
	.section	.nv.constant0._Z23reduce_rms_256_separatePfS_i,"a",@progbits
	.sectionflags	@""
	.align	4
.nv.constant0._Z23reduce_rms_256_separatePfS_i:
	.zero		916


//--------------------- .nv.constant0._Z21reduce_rms_256_atomicPfS_i --------------------------
	.section	.nv.constant0._Z21reduce_rms_256_atomicPfS_i,"a",@progbits
	.sectionflags	@""
	.align	4
.nv.constant0._Z21reduce_rms_256_atomicPfS_i:
	.zero		916


//--------------------- .nv.constant0._Z23reduce_rms_128_separatePfS_i --------------------------
	.section	.nv.constant0._Z23reduce_rms_128_separatePfS_i,"a",@progbits
	.sectionflags	@""
	.align	4
.nv.constant0._Z23reduce_rms_128_separatePfS_i:
	.zero		916


//--------------------- .nv.constant0._Z21reduce_rms_128_atomicPfS_i --------------------------
	.section	.nv.constant0._Z21reduce_rms_128_atomicPfS_i,"a",@progbits
	.sectionflags	@""
	.align	4
.nv.constant0._Z21reduce_rms_128_atomicPfS_i:
	.zero		916


//--------------------- .nv.constant0._Z22reduce_rms_64_separatePfS_i --------------------------
	.section	.nv.constant0._Z22reduce_rms_64_separatePfS_i,"a",@progbits
	.sectionflags	@""
	.align	4
.nv.constant0._Z22reduce_rms_64_separatePfS_i:
	.zero		916


//--------------------- .nv.constant0._Z20reduce_rms_64_atomicPfS_i --------------------------
	.section	.nv.constant0._Z20reduce_rms_64_atomicPfS_i,"a",@progbits
	.sectionflags	@""
	.align	4
.nv.constant0._Z20reduce_rms_64_atomicPfS_i:
	.zero		916


//--------------------- .nv.constant0._Z22reduce_rms_32_separatePfS_i --------------------------
	.section	.nv.constant0._Z22reduce_rms_32_separatePfS_i,"a",@progbits
	.sectionflags	@""
	.align	4
.nv.constant0._Z22reduce_rms_32_separatePfS_i:
	.zero		916


//--------------------- .nv.constant0._Z20reduce_rms_32_atomicPfS_i --------------------------
	.section	.nv.constant0._Z20reduce_rms_32_atomicPfS_i,"a",@progbits
	.sectionflags	@""
	.align	4
.nv.constant0._Z20reduce_rms_32_atomicPfS_i:
	.zero		916


//--------------------- SYMBOLS --------------------------

	.type		.nv.reservedSmem.offset0,@object
	.size		.nv.reservedSmem.offset0,0x4
	.type		.nv.reservedSmem.cap,@object
	.size		.nv.reservedSmem.cap,0x4
